def attn_fwd(
    Q,
    K,
    V,
    Out,
    Lse,
    sm_scale,
    stride_qz,
    stride_qh,
    stride_qm,
    stride_qk,
    stride_kz,
    stride_kh,
    stride_kn,
    stride_kk,
    stride_vz,
    stride_vh,
    stride_vn,
    stride_vk,
    stride_oz,
    stride_oh,
    stride_om,
    stride_ok,
    seqlen_q,
    seqlen_k,
    BLOCK_M: tl.constexpr,
    BLOCK_N: tl.constexpr,
    HEAD_DIM: tl.constexpr,
    CAUSAL: tl.constexpr,
):
    start_m = tl.program_id(0)
    off_hz = tl.program_id(1)
    q_off = off_hz * stride_qh
    k_off = off_hz * stride_kh
    v_off = off_hz * stride_vh
    offs_m = start_m * BLOCK_M + tl.arange(0, BLOCK_M)
    offs_d = tl.arange(0, HEAD_DIM)
    offs_n = tl.arange(0, BLOCK_N)
    q_ptrs = Q + q_off + offs_m[:, None] * stride_qm + offs_d[None, :] * stride_qk
    k_ptrs = K + k_off + offs_d[:, None] * stride_kk + offs_n[None, :] * stride_kn
    v_ptrs = V + v_off + offs_n[:, None] * stride_vn + offs_d[None, :] * stride_vk
    m_i = tl.full([BLOCK_M], float("-inf"), dtype=tl.float32)
    l_i = tl.zeros([BLOCK_M], dtype=tl.float32) + 1.0
    acc = tl.zeros([BLOCK_M, HEAD_DIM], dtype=tl.float32)
    q = tl.load(q_ptrs)
    acc, l_i, m_i = _attn_fwd_inner(
        acc,
        l_i,
        m_i,
        q,
        k_ptrs,
        v_ptrs,
        sm_scale,
        stride_kn,
        stride_vn,
        start_m,
        seqlen_k,
        BLOCK_M,
        BLOCK_N,
        HEAD_DIM,
        CAUSAL,
    )
    acc = acc / l_i[:, None]
    lse = m_i + tl.math.log2(l_i) / 1.4426950408889634
    o_ptrs = (
        Out
        + off_hz * stride_oh
        + offs_m[:, None] * stride_om
        + offs_d[None, :] * stride_ok
    )
    tl.store(o_ptrs, acc.to(Out.dtype.element_ty))
    tl.store(Lse + off_hz * seqlen_q + offs_m, lse)

# config = {"BLOCK_M": 256, "BLOCK_N": 32, "HEAD_DIM": 32, "arch": "sm_100", "causal": false, "dtype": "fp8e4m3", "num_stages": 2, "num_warps": 8}
# arch = sm_100


// ===== COMPILED SASS (sm_100a) =====

	.target	sm_100a

	.elftype	@"ET_EXEC"


//--------------------- .note.nv.tkinfo           --------------------------
	.section	.note.nv.tkinfo,"",@"SHT_NOTE"
	.sectionflags	@"SHF_NOTE_NV_TKINFO"
	.tkinfo
        /*0018*/ 	.word	0x00000081
        /*0030*/ 	.string	""
        /*0030*/ 	.string	"ptxas-blackwell"
        /*0030*/ 	.string	"Cuda compilation tools, release 12.9, V12.9.86"
        /*0030*/ 	.string	"Build cuda_12.9.r12.9/compiler.36037853_0"
        /*0030*/ 	.string	"-v  -suppress-debug-info  -lineinfo  -arch sm_100a "



//--------------------- .note.nv.cuver            --------------------------
	.section	.note.nv.cuver,"",@"SHT_NOTE"
	.sectionflags	@"SHF_NOTE_NV_CUVER"
        /*0018*/ 	.short	0x0001
        /*001a*/ 	.short	0x0064
        /*001c*/ 	.short	0x0001
        /*001e*/ 	.short	0x0000
        /*0020*/ 	.short	0x0001
        /*0022*/ 	.short	0x0000


//--------------------- .nv.info                  --------------------------
	.section	.nv.info,"",@"SHT_CUDA_INFO"
	.align	4


	//----- nvinfo : EIATTR_REGCOUNT
	.align		4
        /*0000*/ 	.byte	0x04, 0x2f
        /*0002*/ 	.short	(.L_5 - .L_4)
	.align		4
.L_4:
        /*0004*/ 	.word	index@(attn_fwd)
        /*0008*/ 	.word	0x00000066


	//----- nvinfo : EIATTR_FRAME_SIZE
	.align		4
.L_5:
        /*000c*/ 	.byte	0x04, 0x11
        /*000e*/ 	.short	(.L_7 - .L_6)
	.align		4
.L_6:
        /*0010*/ 	.word	index@($__internal_2_$__cuda_sm10x_tcgen05_guardrail_trap_unallocated_columns_being_dealloced)
        /*0014*/ 	.word	0x00000000


	//----- nvinfo : EIATTR_FRAME_SIZE
	.align		4
.L_7:
        /*0018*/ 	.byte	0x04, 0x11
        /*001a*/ 	.short	(.L_9 - .L_8)
	.align		4
.L_8:
        /*001c*/ 	.word	index@($__internal_1_$__cuda_sm10x_tcgen05_guardrail_trap_phase_invalid_during_alloc)
        /*0020*/ 	.word	0x00000000


	//----- nvinfo : EIATTR_FRAME_SIZE
	.align		4
.L_9:
        /*0024*/ 	.byte	0x04, 0x11
        /*0026*/ 	.short	(.L_11 - .L_10)
	.align		4
.L_10:
        /*0028*/ 	.word	index@($__internal_0_$__cuda_sm10x_tcgen05_guardrail_trap_col_being_dealloced_not_returned_by_alloc)
        /*002c*/ 	.word	0x00000000


	//----- nvinfo : EIATTR_FRAME_SIZE
	.align		4
.L_11:
        /*0030*/ 	.byte	0x04, 0x11
        /*0032*/ 	.short	(.L_13 - .L_12)
	.align		4
.L_12:
        /*0034*/ 	.word	index@(attn_fwd)
        /*0038*/ 	.word	0x00000000


	//----- nvinfo : EIATTR_MIN_STACK_SIZE
	.align		4
.L_13:
        /*003c*/ 	.byte	0x04, 0x12
        /*003e*/ 	.short	(.L_15 - .L_14)
	.align		4
.L_14:
        /*0040*/ 	.word	index@(attn_fwd)
        /*0044*/ 	.word	0x00000000
.L_15:


//--------------------- .nv.info.attn_fwd         --------------------------
	.section	.nv.info.attn_fwd,"",@"SHT_CUDA_INFO"
	.sectionflags	@""
	.align	4


	//----- nvinfo : EIATTR_CUDA_API_VERSION
	.align		4
        /*0000*/ 	.byte	0x04, 0x37
        /*0002*/ 	.short	(.L_17 - .L_16)
.L_16:
        /*0004*/ 	.word	0x00000081


	//----- nvinfo : EIATTR_KPARAM_INFO
	.align		4
.L_17:
        /*0008*/ 	.byte	0x04, 0x17
        /*000a*/ 	.short	(.L_19 - .L_18)
.L_18:
        /*000c*/ 	.word	0x00000000
        /*0010*/ 	.short	0x0019
        /*0012*/ 	.short	0x0080
        /*0014*/ 	.byte	0x00, 0xf4, 0x21, 0x00


	//----- nvinfo : EIATTR_KPARAM_INFO
	.align		4
.L_19:
        /*0018*/ 	.byte	0x04, 0x17
        /*001a*/ 	.short	(.L_21 - .L_20)
.L_20:
        /*001c*/ 	.word	0x00000000
        /*0020*/ 	.short	0x0018
        /*0022*/ 	.short	0x0078
        /*0024*/ 	.byte	0x00, 0xf4, 0x21, 0x00


	//----- nvinfo : EIATTR_KPARAM_INFO
	.align		4
.L_21:
        /*0028*/ 	.byte	0x04, 0x17
        /*002a*/ 	.short	(.L_23 - .L_22)
.L_22:
        /*002c*/ 	.word	0x00000000
        /*0030*/ 	.short	0x0017
        /*0032*/ 	.short	0x0070
        /*0034*/ 	.byte	0x00, 0xf0, 0x11, 0x00


	//----- nvinfo : EIATTR_KPARAM_INFO
	.align		4
.L_23:
        /*0038*/ 	.byte	0x04, 0x17
        /*003a*/ 	.short	(.L_25 - .L_24)
.L_24:
        /*003c*/ 	.word	0x00000000
        /*0040*/ 	.short	0x0016
        /*0042*/ 	.short	0x006c
        /*0044*/ 	.byte	0x00, 0xf0, 0x11, 0x00


	//----- nvinfo : EIATTR_KPARAM_INFO
	.align		4
.L_25:
        /*0048*/ 	.byte	0x04, 0x17
        /*004a*/ 	.short	(.L_27 - .L_26)
.L_26:
        /*004c*/ 	.word	0x00000000
        /*0050*/ 	.short	0x0015
        /*0052*/ 	.short	0x0068
        /*0054*/ 	.byte	0x00, 0xf0, 0x11, 0x00


	//----- nvinfo : EIATTR_KPARAM_INFO
	.align		4
.L_27:
        /*0058*/ 	.byte	0x04, 0x17
        /*005a*/ 	.short	(.L_29 - .L_28)
.L_28:
        /*005c*/ 	.word	0x00000000
        /*0060*/ 	.short	0x0014
        /*0062*/ 	.short	0x0064
        /*0064*/ 	.byte	0x00, 0xf0, 0x11, 0x00


	//----- nvinfo : EIATTR_KPARAM_INFO
	.align		4
.L_29:
        /*0068*/ 	.byte	0x04, 0x17
        /*006a*/ 	.short	(.L_31 - .L_30)
.L_30:
        /*006c*/ 	.word	0x00000000
        /*0070*/ 	.short	0x0013
        /*0072*/ 	.short	0x0060
        /*0074*/ 	.byte	0x00, 0xf0, 0x11, 0x00


	//----- nvinfo : EIATTR_KPARAM_INFO
	.align		4
.L_31:
        /*0078*/ 	.byte	0x04, 0x17
        /*007a*/ 	.short	(.L_33 - .L_32)
.L_32:
        /*007c*/ 	.word	0x00000000
        /*0080*/ 	.short	0x0012
        /*0082*/ 	.short	0x005c
        /*0084*/ 	.byte	0x00, 0xf0, 0x11, 0x00


	//----- nvinfo : EIATTR_KPARAM_INFO
	.align		4
.L_33:
        /*0088*/ 	.byte	0x04, 0x17
        /*008a*/ 	.short	(.L_35 - .L_34)
.L_34:
        /*008c*/ 	.word	0x00000000
        /*0090*/ 	.short	0x0011
        /*0092*/ 	.short	0x0058
        /*0094*/ 	.byte	0x00, 0xf0, 0x11, 0x00


	//----- nvinfo : EIATTR_KPARAM_INFO
	.align		4
.L_35:
        /*0098*/ 	.byte	0x04, 0x17
        /*009a*/ 	.short	(.L_37 - .L_36)
.L_36:
        /*009c*/ 	.word	0x00000000
        /*00a0*/ 	.short	0x0010
        /*00a2*/ 	.short	0x0054
        /*00a4*/ 	.byte	0x00, 0xf0, 0x11, 0x00


	//----- nvinfo : EIATTR_KPARAM_INFO
	.align		4
.L_37:
        /*00a8*/ 	.byte	0x04, 0x17
        /*00aa*/ 	.short	(.L_39 - .L_38)
.L_38:
        /*00ac*/ 	.word	0x00000000
        /*00b0*/ 	.short	0x000f
        /*00b2*/ 	.short	0x0050
        /*00b4*/ 	.byte	0x00, 0xf0, 0x11, 0x00


	//----- nvinfo : EIATTR_KPARAM_INFO
	.align		4
.L_39:
        /*00b8*/ 	.byte	0x04, 0x17
        /*00ba*/ 	.short	(.L_41 - .L_40)
.L_40:
        /*00bc*/ 	.word	0x00000000
        /*00c0*/ 	.short	0x000e
        /*00c2*/ 	.short	0x004c
        /*00c4*/ 	.byte	0x00, 0xf0, 0x11, 0x00


	//----- nvinfo : EIATTR_KPARAM_INFO
	.align		4
.L_41:
        /*00c8*/ 	.byte	0x04, 0x17
        /*00ca*/ 	.short	(.L_43 - .L_42)
.L_42:
        /*00cc*/ 	.word	0x00000000
        /*00d0*/ 	.short	0x000d
        /*00d2*/ 	.short	0x0048
        /*00d4*/ 	.byte	0x00, 0xf0, 0x11, 0x00


	//----- nvinfo : EIATTR_KPARAM_INFO
	.align		4
.L_43:
        /*00d8*/ 	.byte	0x04, 0x17
        /*00da*/ 	.short	(.L_45 - .L_44)
.L_44:
        /*00dc*/ 	.word	0x00000000
        /*00e0*/ 	.short	0x000c
        /*00e2*/ 	.short	0x0044
        /*00e4*/ 	.byte	0x00, 0xf0, 0x11, 0x00


	//----- nvinfo : EIATTR_KPARAM_INFO
	.align		4
.L_45:
        /*00e8*/ 	.byte	0x04, 0x17
        /*00ea*/ 	.short	(.L_47 - .L_46)
.L_46:
        /*00ec*/ 	.word	0x00000000
        /*00f0*/ 	.short	0x000b
        /*00f2*/ 	.short	0x0040
        /*00f4*/ 	.byte	0x00, 0xf0, 0x11, 0x00


	//----- nvinfo : EIATTR_KPARAM_INFO
	.align		4
.L_47:
        /*00f8*/ 	.byte	0x04, 0x17
        /*00fa*/ 	.short	(.L_49 - .L_48)
.L_48:
        /*00fc*/ 	.word	0x00000000
        /*0100*/ 	.short	0x000a
        /*0102*/ 	.short	0x003c
        /*0104*/ 	.byte	0x00, 0xf0, 0x11, 0x00


	//----- nvinfo : EIATTR_KPARAM_INFO
	.align		4
.L_49:
        /*0108*/ 	.byte	0x04, 0x17
        /*010a*/ 	.short	(.L_51 - .L_50)
.L_50:
        /*010c*/ 	.word	0x00000000
        /*0110*/ 	.short	0x0009
        /*0112*/ 	.short	0x0038
        /*0114*/ 	.byte	0x00, 0xf0, 0x11, 0x00


	//----- nvinfo : EIATTR_KPARAM_INFO
	.align		4
.L_51:
        /*0118*/ 	.byte	0x04, 0x17
        /*011a*/ 	.short	(.L_53 - .L_52)
.L_52:
        /*011c*/ 	.word	0x00000000
        /*0120*/ 	.short	0x0008
        /*0122*/ 	.short	0x0034
        /*0124*/ 	.byte	0x00, 0xf0, 0x11, 0x00


	//----- nvinfo : EIATTR_KPARAM_INFO
	.align		4
.L_53:
        /*0128*/ 	.byte	0x04, 0x17
        /*012a*/ 	.short	(.L_55 - .L_54)
.L_54:
        /*012c*/ 	.word	0x00000000
        /*0130*/ 	.short	0x0007
        /*0132*/ 	.short	0x0030
        /*0134*/ 	.byte	0x00, 0xf0, 0x11, 0x00


	//----- nvinfo : EIATTR_KPARAM_INFO
	.align		4
.L_55:
        /*0138*/ 	.byte	0x04, 0x17
        /*013a*/ 	.short	(.L_57 - .L_56)
.L_56:
        /*013c*/ 	.word	0x00000000
        /*0140*/ 	.short	0x0006
        /*0142*/ 	.short	0x002c
        /*0144*/ 	.byte	0x00, 0xf0, 0x11, 0x00


	//----- nvinfo : EIATTR_KPARAM_INFO
	.align		4
.L_57:
        /*0148*/ 	.byte	0x04, 0x17
        /*014a*/ 	.short	(.L_59 - .L_58)
.L_58:
        /*014c*/ 	.word	0x00000000
        /*0150*/ 	.short	0x0005
        /*0152*/ 	.short	0x0028
        /*0154*/ 	.byte	0x00, 0xf0, 0x11, 0x00


	//----- nvinfo : EIATTR_KPARAM_INFO
	.align		4
.L_59:
        /*0158*/ 	.byte	0x04, 0x17
        /*015a*/ 	.short	(.L_61 - .L_60)
.L_60:
        /*015c*/ 	.word	0x00000000
        /*0160*/ 	.short	0x0004
        /*0162*/ 	.short	0x0020
        /*0164*/ 	.byte	0x00, 0xf4, 0x21, 0x00


	//----- nvinfo : EIATTR_KPARAM_INFO
	.align		4
.L_61:
        /*0168*/ 	.byte	0x04, 0x17
        /*016a*/ 	.short	(.L_63 - .L_62)
.L_62:
        /*016c*/ 	.word	0x00000000
        /*0170*/ 	.short	0x0003
        /*0172*/ 	.short	0x0018
        /*0174*/ 	.byte	0x00, 0xf4, 0x21, 0x00


	//----- nvinfo : EIATTR_KPARAM_INFO
	.align		4
.L_63:
        /*0178*/ 	.byte	0x04, 0x17
        /*017a*/ 	.short	(.L_65 - .L_64)
.L_64:
        /*017c*/ 	.word	0x00000000
        /*0180*/ 	.short	0x0002
        /*0182*/ 	.short	0x0010
        /*0184*/ 	.byte	0x00, 0xf4, 0x21, 0x00


	//----- nvinfo : EIATTR_KPARAM_INFO
	.align		4
.L_65:
        /*0188*/ 	.byte	0x04, 0x17
        /*018a*/ 	.short	(.L_67 - .L_66)
.L_66:
        /*018c*/ 	.word	0x00000000
        /*0190*/ 	.short	0x0001
        /*0192*/ 	.short	0x0008
        /*0194*/ 	.byte	0x00, 0xf4, 0x21, 0x00


	//----- nvinfo : EIATTR_KPARAM_INFO
	.align		4
.L_67:
        /*0198*/ 	.byte	0x04, 0x17
        /*019a*/ 	.short	(.L_69 - .L_68)
.L_68:
        /*019c*/ 	.word	0x00000000
        /*01a0*/ 	.short	0x0000
        /*01a2*/ 	.short	0x0000
        /*01a4*/ 	.byte	0x00, 0xf4, 0x21, 0x00


	//----- nvinfo : EIATTR_AT_ENTRY_FRAGMENTS
	.align		4
.L_69:
        /*01a8*/ 	.byte	0x04, 0x4f
        /*01aa*/ 	.short	(.L_71 - .L_70)


	//   ....[0]....
.L_70:
        /*01ac*/ 	.word	0x00000004


	//----- nvinfo : EIATTR_RESERVED_SMEM_USED
	.align		4
.L_71:
        /*01b0*/ 	.byte	0x01, 0x41
	.zero		2


	//----- nvinfo : EIATTR_SPARSE_MMA_MASK
	.align		4
        /*01b4*/ 	.byte	0x03, 0x50
        /*01b6*/ 	.short	0x0000


	//----- nvinfo : EIATTR_TCGEN05_1CTA_USED
	.align		4
        /*01b8*/ 	.byte	0x01, 0x51
	.zero		2


	//----- nvinfo : EIATTR_MAXREG_COUNT
	.align		4
        /*01bc*/ 	.byte	0x03, 0x1b
        /*01be*/ 	.short	0x00ff


	//----- nvinfo : EIATTR_NUM_BARRIERS
	.align		4
        /*01c0*/ 	.byte	0x02, 0x4c
        /*01c2*/ 	.byte	0x01
	.zero		1


	//----- nvinfo : EIATTR_INT_WARP_WIDE_INSTR_OFFSETS
	.align		4
        /*01c4*/ 	.byte	0x04, 0x31
        /*01c6*/ 	.short	(.L_73 - .L_72)


	//   ....[0]....
.L_72:
        /*01c8*/ 	.word	0x00000fb0


	//   ....[1]....
        /*01cc*/ 	.word	0x00000fd0


	//   ....[2]....
        /*01d0*/ 	.word	0x00001320


	//   ....[3]....
        /*01d4*/ 	.word	0x00001440


	//   ....[4]....
        /*01d8*/ 	.word	0x00002c30


	//   ....[5]....
        /*01dc*/ 	.word	0x00005750


	//   ....[6]....
        /*01e0*/ 	.word	0x000057a0


	//----- nvinfo : EIATTR_COOP_GROUP_MASK_REGIDS
	.align		4
.L_73:
        /*01e4*/ 	.byte	0x04, 0x29
        /*01e6*/ 	.short	(.L_75 - .L_74)


	//   ....[0]....
.L_74:
        /*01e8*/ 	.word	0xffffffff


	//   ....[1]....
        /*01ec*/ 	.word	0xffffffff


	//   ....[2]....
        /*01f0*/ 	.word	0xffffffff


	//   ....[3]....
        /*01f4*/ 	.word	0xffffffff


	//----- nvinfo : EIATTR_COOP_GROUP_INSTR_OFFSETS
	.align		4
.L_75:
        /*01f8*/ 	.byte	0x04, 0x28
        /*01fa*/ 	.short	(.L_77 - .L_76)


	//   ....[0]....
.L_76:
        /*01fc*/ 	.word	0x00000050


	//   ....[1]....
        /*0200*/ 	.word	0x00000310


	//   ....[2]....
        /*0204*/ 	.word	0x000055e0


	//   ....[3]....
        /*0208*/ 	.word	0x00005850


	//----- nvinfo : EIATTR_VRC_CTA_INIT_COUNT
	.align		4
.L_77:
        /*020c*/ 	.byte	0x02, 0x4a
        /*020e*/ 	.byte	0x80
	.zero		1


	//----- nvinfo : EIATTR_MBARRIER_INSTR_OFFSETS
	.align		4
        /*0210*/ 	.byte	0x04, 0x39
        /*0212*/ 	.short	(.L_79 - .L_78)


	//   ....[0]....
.L_78:
        /*0214*/ 	.word	0x00001290
        /*0218*/ 	.word	0x000000ff
        /*021c*/ 	.word	0x00000000
        /*0220*/ 	.short	0x0100
        /*0222*/ 	.byte	0x0e
	.zero		1


	//   ....[1]....
        /*0224*/ 	.word	0x00001420
        /*0228*/ 	.word	0x000000ff
        /*022c*/ 	.word	0x00004c08
        /*0230*/ 	.short	0x0100
        /*0232*/ 	.byte	0x0c
	.zero		1


	//   ....[2]....
        /*0234*/ 	.word	0x00001560
        /*0238*/ 	.word	0x000000ff
        /*023c*/ 	.word	0x00004400
        /*0240*/ 	.short	0x0100
        /*0242*/ 	.byte	0x0c
	.zero		1


	//   ....[3]....
        /*0244*/ 	.word	0x00001710
        /*0248*/ 	.word	0x000000ff
        /*024c*/ 	.word	0x00004400
        /*0250*/ 	.short	0x010a
        /*0252*/ 	.byte	0x0c
	.zero		1


	//   ....[4]....
        /*0254*/ 	.word	0x000017c0
        /*0258*/ 	.word	0x000000ff
        /*025c*/ 	.word	0x00004400
        /*0260*/ 	.short	0x0108
        /*0262*/ 	.byte	0x0c
	.zero		1


	//   ....[5]....
        /*0264*/ 	.word	0x00002ce0
        /*0268*/ 	.word	0x000000ff
        /*026c*/ 	.word	0x00004c10
        /*0270*/ 	.short	0x0100
        /*0272*/ 	.byte	0x0c
	.zero		1


	//   ....[6]....
        /*0274*/ 	.word	0x00002df0
        /*0278*/ 	.word	0x000000ff
        /*027c*/ 	.word	0x00004c10
        /*0280*/ 	.short	0x010a
        /*0282*/ 	.byte	0x0c
	.zero		1


	//   ....[7]....
        /*0284*/ 	.word	0x00002e90
        /*0288*/ 	.word	0x000000ff
        /*028c*/ 	.word	0x00004c10
        /*0290*/ 	.short	0x0108
        /*0292*/ 	.byte	0x0c
	.zero		1


	//   ....[8]....
        /*0294*/ 	.word	0x00002eb0
        /*0298*/ 	.word	0x000000ff
        /*029c*/ 	.word	0x00000000
        /*02a0*/ 	.short	0x010a
        /*02a2*/ 	.byte	0x0e
	.zero		1


	//   ....[9]....
        /*02a4*/ 	.word	0x000040d0
        /*02a8*/ 	.word	0x000000ff
        /*02ac*/ 	.word	0x00000000
        /*02b0*/ 	.short	0x010a
        /*02b2*/ 	.byte	0x0e
	.zero		1


	//   ....[10]....
        /*02b4*/ 	.word	0x00004210
        /*02b8*/ 	.word	0x000000ff
        /*02bc*/ 	.word	0x00004c00
        /*02c0*/ 	.short	0x0108
        /*02c2*/ 	.byte	0x0c
	.zero		1


	//   ....[11]....
        /*02c4*/ 	.word	0x00004340
        /*02c8*/ 	.word	0x000000ff
        /*02cc*/ 	.word	0x00004c08
        /*02d0*/ 	.short	0x0108
        /*02d2*/ 	.byte	0x0c
	.zero		1


	//   ....[12]....
        /*02d4*/ 	.word	0x00005870
        /*02d8*/ 	.word	0x000000ff
        /*02dc*/ 	.word	0x00004400
        /*02e0*/ 	.short	0x010a
        /*02e2*/ 	.byte	0x0c
	.zero		1


	//   ....[13]....
        /*02e4*/ 	.word	0x000058a0
        /*02e8*/ 	.word	0x000000ff
        /*02ec*/ 	.word	0x00004c10
        /*02f0*/ 	.short	0x010a
        /*02f2*/ 	.byte	0x0c
	.zero		1


	//   ....[14]....
        /*02f4*/ 	.word	0x000058d0
        /*02f8*/ 	.word	0x000000ff
        /*02fc*/ 	.word	0x00000000
        /*0300*/ 	.short	0x010a
        /*0302*/ 	.byte	0x0e
	.zero		1


	//   ....[15]....
        /*0304*/ 	.word	0x00005900
        /*0308*/ 	.word	0x000000ff
        /*030c*/ 	.word	0x00000000
        /*0310*/ 	.short	0x010a
        /*0312*/ 	.byte	0x0e
	.zero		1


	//----- nvinfo : EIATTR_NUM_MBARRIERS
	.align		4
.L_79:
        /*0314*/ 	.byte	0x03, 0x38
        /*0316*/ 	.short	0xffff


	//----- nvinfo : EIATTR_EXIT_INSTR_OFFSETS
	.align		4
        /*0318*/ 	.byte	0x04, 0x1c
        /*031a*/ 	.short	(.L_81 - .L_80)


	//   ....[0]....
.L_80:
        /*031c*/ 	.word	0x00005860


	//----- nvinfo : EIATTR_REQNTID
	.align		4
.L_81:
        /*0320*/ 	.byte	0x04, 0x10
        /*0322*/ 	.short	(.L_83 - .L_82)
.L_82:
        /*0324*/ 	.word	0x00000100
        /*0328*/ 	.word	0x00000001
        /*032c*/ 	.word	0x00000001


	//----- nvinfo : EIATTR_CRS_STACK_SIZE
	.align		4
.L_83:
        /*0330*/ 	.byte	0x04, 0x1e
        /*0332*/ 	.short	(.L_85 - .L_84)
.L_84:
        /*0334*/ 	.word	0x00000000


	//----- nvinfo : EIATTR_CBANK_PARAM_SIZE
	.align		4
.L_85:
        /*0338*/ 	.byte	0x03, 0x19
        /*033a*/ 	.short	0x0088


	//----- nvinfo : EIATTR_PARAM_CBANK
	.align		4
        /*033c*/ 	.byte	0x04, 0x0a
        /*033e*/ 	.short	(.L_87 - .L_86)
	.align		4
.L_86:
        /*0340*/ 	.word	index@(.nv.constant0.attn_fwd)
        /*0344*/ 	.short	0x0380
        /*0346*/ 	.short	0x0088


	//----- nvinfo : EIATTR_SW_WAR
	.align		4
.L_87:
        /*0348*/ 	.byte	0x04, 0x36
        /*034a*/ 	.short	(.L_89 - .L_88)
.L_88:
        /*034c*/ 	.word	0x00000008
.L_89:


//--------------------- .nv.compat                --------------------------
	.section	.nv.compat,"",@"SHT_CUDA_COMPAT_INFO"
	.align	4
        /*0000*/ 	.byte	0x02, 0x02, 0x02, 0x00, 0x02, 0x05, 0x05, 0x00, 0x02, 0x03, 0x00, 0x00, 0x02, 0x06, 0x01, 0x00


//--------------------- .nv.callgraph             --------------------------
	.section	.nv.callgraph,"",@"SHT_CUDA_CALLGRAPH"
	.align	4
	.sectionentsize	8
	.align		4
        /*0000*/ 	.word	0x00000000
	.align		4
        /*0004*/ 	.word	0xffffffff
	.align		4
        /*0008*/ 	.word	0x00000000
	.align		4
        /*000c*/ 	.word	0xfffffffe
	.align		4
        /*0010*/ 	.word	0x00000000
	.align		4
        /*0014*/ 	.word	0xfffffffd
	.align		4
        /*0018*/ 	.word	0x00000000
	.align		4
        /*001c*/ 	.word	0xfffffffc


//--------------------- .nv.constant4             --------------------------
	.section	.nv.constant4,"a",@progbits
	.align	8
	.align		8
.nv.constant4:
        /*0000*/ 	.dword	_$_str


//--------------------- .text.attn_fwd            --------------------------
	.section	.text.attn_fwd,"ax",@progbits
	.align	128
        .global         attn_fwd
        .type           attn_fwd,@function
        .size           attn_fwd,(.L_x_27 - attn_fwd)
        .other          attn_fwd,@"STO_CUDA_ENTRY STV_DEFAULT"
attn_fwd:
.text.attn_fwd:
[----:B------:R-:W0:Y:S01]  /*0000*/  LDC R1, c[0x0][0x37c] ;  /* 0x0000df00ff017b82 */ /* 0x000e220000000800 */
[----:B------:R-:W1:Y:S02]  /*0010*/  S2R R3, SR_TID.X ;  /* 0x0000000000037919 */ /* 0x000e640000002100 */
[----:B-1----:R-:W-:-:S13]  /*0020*/  ISETP.GE.U32.AND P0, PT, R3, 0x20, PT ;  /* 0x000000200300780c */ /* 0x002fda0003f06070 */
[----:B------:R-:W-:Y:S05]  /*0030*/  @P0 BRA `(.L_x_0) ;  /* 0x0000000000b80947 */ /* 0x000fea0003800000 */
[----:B------:R-:W1:Y:S01]  /*0040*/  S2UR UR6, SR_CgaCtaId ;  /* 0x00000000000679c3 */ /* 0x000e620000008800 */
[----:B------:R-:W-:Y:S01]  /*0050*/  NOP ;  /* 0x0000000000007918 */ /* 0x000fe20000000000 */
[----:B------:R-:W-:Y:S02]  /*0060*/  UMOV UR4, 0x40 ;  /* 0x0000004000047882 */ /* 0x000fe40000000000 */
[----:B-1----:R-:W-:-:S09]  /*0070*/  ULEA UR4, UR6, UR4, 0x18 ;  /* 0x0000000406047291 */ /* 0x002fd2000f8ec0ff */
[----:B------:R-:W1:Y:S01]  /*0080*/  LDS.U8 R0, [UR4] ;  /* 0x00000004ff007984 */ /* 0x000e620008000000 */
[----:B------:R-:W-:Y:S02]  /*0090*/  UMOV UR4, 0x400 ;  /* 0x0000040000047882 */ /* 0x000fe40000000000 */
[----:B------:R-:W-:Y:S01]  /*00a0*/  ULEA UR4, UR6, UR4, 0x18 ;  /* 0x0000000406047291 */ /* 0x000fe2000f8ec0ff */
[----:B-1----:R-:W-:-:S13]  /*00b0*/  ISETP.NE.AND P1, PT, R0, RZ, PT ;  /* 0x000000ff0000720c */ /* 0x002fda0003f25270 */
[----:B------:R-:W-:Y:S05]  /*00c0*/  @P1 BRA `(.L_x_1) ;  /* 0x00000000007c1947 */ /* 0x000fea0003800000 */
[----:B------:R-:W-:-:S13]  /*00d0*/  ELECT P1, URZ, PT ;  /* 0x0000000000ff782f */ /* 0x000fda0003820000 */
[----:B------:R-:W-:Y:S05]  /*00e0*/  @!P1 BRA `(.L_x_2) ;  /* 0x0000000000849947 */ /* 0x000fea0003800000 */
[----:B------:R-:W-:Y:S01]  /*00f0*/  UMOV UR5, 0x4 ;  /* 0x0000000400057882 */ /* 0x000fe20000000000 */
[----:B------:R-:W-:Y:S01]  /*0100*/  HFMA2 R7, -RZ, RZ, 0, 5.9604644775390625e-08 ;  /* 0x00000001ff077431 */ /* 0x000fe200000001ff */
[----:B------:R-:W-:-:S03]  /*0110*/  MOV R5, 0xf ;  /* 0x0000000f00057802 */ /* 0x000fc60000000f00 */
[----:B------:R-:W-:Y:S04]  /*0120*/  DEPBAR.LE SB1, 0x36 ;  /* 0x00009d800000791a */ /* 0x000fe80000000000 */
[----:B------:R-:W1:Y:S02]  /*0130*/  UTCATOMSWS.FIND_AND_SET.ALIGN UP0, UR5, UR5 ;  /* 0x00000005000575e3 */ /* 0x000e640008000800 */
[----:B-1----:R-:W-:-:S04]  /*0140*/  PLOP3.LUT P1, PT, PT, PT, UP0, 0x80, 0x8 ;  /* 0x000000000008781c */ /* 0x002fc80003f2f008 */
[----:B------:R-:W-:-:S04]  /*0150*/  SEL R0, RZ, 0xffffffff, !P1 ;  /* 0xffffffffff007807 */ /* 0x000fc80004800000 */
[----:B------:R-:W-:Y:S02]  /*0160*/  ISETP.NE.AND P1, PT, R0, RZ, PT ;  /* 0x000000ff0000720c */ /* 0x000fe40003f25270 */
[----:B------:R-:W-:-:S11]  /*0170*/  MOV R0, UR5 ;  /* 0x0000000500007c02 */ /* 0x000fd60008000f00 */
[----:B------:R-:W-:Y:S05]  /*0180*/  @P1 BRA `(.L_x_3) ;  /* 0x0000000000241947 */ /* 0x000fea0003800000 */
.L_x_4:
[----:B------:R-:W-:Y:S05]  /*0190*/  NANOSLEEP 0x64 ;  /* 0x000000640000795d */ /* 0x000fea0003800000 */
[----:B------:R-:W-:-:S05]  /*01a0*/  UMOV UR5, 0x4 ;  /* 0x0000000400057882 */ /* 0x000fca0000000000 */
[----:B------:R-:W-:Y:S04]  /*01b0*/  DEPBAR.LE SB1, 0x36 ;  /* 0x00009d800000791a */ /* 0x000fe80000000000 */
[----:B------:R-:W1:Y:S02]  /*01c0*/  UTCATOMSWS.FIND_AND_SET.ALIGN UP0, UR5, UR5 ;  /* 0x00000005000575e3 */ /* 0x000e640008000800 */
[----:B-1----:R-:W-:-:S04]  /*01d0*/  PLOP3.LUT P1, PT, PT, PT, UP0, 0x80, 0x8 ;  /* 0x000000000008781c */ /* 0x002fc80003f2f008 */
[----:B------:R-:W-:-:S04]  /*01e0*/  SEL R0, RZ, 0xffffffff, !P1 ;  /* 0xffffffffff007807 */ /* 0x000fc80004800000 */
[----:B------:R-:W-:Y:S02]  /*01f0*/  ISETP.NE.AND P1, PT, R0, RZ, PT ;  /* 0x000000ff0000720c */ /* 0x000fe40003f25270 */
[----:B------:R-:W-:-:S11]  /*0200*/  MOV R0, UR5 ;  /* 0x0000000500007c02 */ /* 0x000fd60008000f00 */
[----:B------:R-:W-:Y:S05]  /*0210*/  @!P1 BRA `(.L_x_4) ;  /* 0xfffffffc00dc9947 */ /* 0x000fea000383ffff */
.L_x_3:
[C---:B------:R-:W-:Y:S01]  /*0220*/  IADD3 R4, PT, PT, R0.reuse, 0x10, RZ ;  /* 0x0000001000047810 */ /* 0x040fe20007ffe0ff */
[----:B------:R-:W-:Y:S01]  /*0230*/  UMOV UR5, 0x50 ;  /* 0x0000005000057882 */ /* 0x000fe20000000000 */
[----:B------:R-:W-:Y:S01]  /*0240*/  SHF.L.U32 R2, R5, R0, RZ ;  /* 0x0000000005027219 */ /* 0x000fe200000006ff */
[----:B------:R-:W-:Y:S01]  /*0250*/  ULEA UR5, UR6, UR5, 0x18 ;  /* 0x0000000506057291 */ /* 0x000fe2000f8ec0ff */
[----:B------:R-:W-:Y:S02]  /*0260*/  SHF.L.U32 R5, R7, R4, RZ ;  /* 0x0000000407057219 */ /* 0x000fe400000006ff */
[----:B------:R-:W-:Y:S02]  /*0270*/  SHF.L.U32 R0, R0, 0x5, RZ ;  /* 0x0000000500007819 */ /* 0x000fe400000006ff */
[----:B------:R-:W-:-:S05]  /*0280*/  LOP3.LUT R2, R5, R2, RZ, 0xfc, !PT ;  /* 0x0000000205027212 */ /* 0x000fca00078efcff */
[----:B------:R1:W-:Y:S04]  /*0290*/  ATOMS.OR RZ, [UR5], R2 ;  /* 0x00000002ffff798c */ /* 0x0003e8000b000005 */
[----:B------:R1:W-:Y:S01]  /*02a0*/  STS [UR4], R0 ;  /* 0x00000000ff007988 */ /* 0x0003e20008000804 */
[----:B------:R-:W-:Y:S05]  /*02b0*/  BRA `(.L_x_2) ;  /* 0x0000000000107947 */ /* 0x000fea0003800000 */
.L_x_1:
[----:B------:R-:W-:Y:S02]  /*02c0*/  MOV R0, 0xffffffff ;  /* 0xffffffff00007802 */ /* 0x000fe40000000f00 */
[----:B------:R-:W-:-:S03]  /*02d0*/  MOV R4, 0x300 ;  /* 0x0000030000047802 */ /* 0x000fc60000000f00 */
[----:B------:R1:W-:Y:S04]  /*02e0*/  STS [UR4], R0 ;  /* 0x00000000ff007988 */ /* 0x0003e80008000804 */
[----:B01----:R-:W-:Y:S05]  /*02f0*/  CALL.REL.NOINC `($__internal_1_$__cuda_sm10x_tcgen05_guardrail_trap_phase_invalid_during_alloc) ;  /* 0x0000005400987944 */ /* 0x003fea0003c00000 */
.L_x_2:
[----:B------:R-:W-:Y:S05]  /*0300*/  WARPSYNC.ALL ;  /* 0x0000000000007948 */ /* 0x000fea0003800000 */
[----:B------:R-:W-:Y:S01]  /*0310*/  NOP ;  /* 0x0000000000007918 */ /* 0x000fe20000000000 */
.L_x_0:
[----:B------:R-:W2:Y:S01]  /*0320*/  S2R R5, SR_CTAID.X ;  /* 0x0000000000057919 */ /* 0x000ea20000002500 */
[----:B------:R-:W3:Y:S01]  /*0330*/  S2UR UR11, SR_CTAID.Y ;  /* 0x00000000000b79c3 */ /* 0x000ee20000002600 */
[----:B------:R-:W3:Y:S01]  /*0340*/  LDCU.64 UR4, c[0x0][0x3b0] ;  /* 0x00007600ff0477ac */ /* 0x000ee20008000a00 */
[----:B-1----:R-:W-:Y:S01]  /*0350*/  LOP3.LUT R0, R3, 0xff, RZ, 0xc0, !PT ;  /* 0x000000ff03007812 */ /* 0x002fe200078ec0ff */
[----:B------:R-:W-:Y:S01]  /*0360*/  UMOV UR12, 0x400 ;  /* 0x00000400000c7882 */ /* 0x000fe20000000000 */
[----:B------:R-:W1:Y:S04]  /*0370*/  LDCU.64 UR26, c[0x0][0x358] ;  /* 0x00006b00ff1a77ac */ /* 0x000e680008000a00 */
[----:B------:R-:W4:Y:S08]  /*0380*/  S2UR UR6, SR_CgaCtaId ;  /* 0x00000000000679c3 */ /* 0x000f300000008800 */
[----:B------:R-:W0:Y:S08]  /*0390*/  LDC.64 R14, c[0x0][0x380] ;  /* 0x0000e000ff0e7b82 */ /* 0x000e300000000a00 */
[----:B------:R-:W1:Y:S01]  /*03a0*/  LDC R57, c[0x0][0x3b8] ;  /* 0x0000ee00ff397b82 */ /* 0x000e620000000800 */
[----:B---3--:R-:W-:Y:S01]  /*03b0*/  UIMAD UR4, UR11, UR4, URZ ;  /* 0x000000040b0472a4 */ /* 0x008fe2000f8e02ff */
[----:B--2---:R-:W-:Y:S01]  /*03c0*/  LEA R0, R5, R0, 0x8 ;  /* 0x0000000005007211 */ /* 0x004fe200078e40ff */
[----:B----4-:R-:W-:-:S05]  /*03d0*/  ULEA UR12, UR6, UR12, 0x18 ;  /* 0x0000000c060c7291 */ /* 0x010fca000f8ec0ff */
[----:B------:R-:W-:Y:S01]  /*03e0*/  BAR.SYNC.DEFER_BLOCKING 0x0 ;  /* 0x0000000000007b1d */ /* 0x000fe20000010000 */
[----:B------:R-:W-:Y:S01]  /*03f0*/  IMAD R5, R0, UR5, RZ ;  /* 0x0000000500057c24 */ /* 0x000fe2000f8e02ff */
[----:B------:R-:W-:-:S04]  /*0400*/  USHF.R.S32.HI UR5, URZ, 0x1f, UR4 ;  /* 0x0000001fff057899 */ /* 0x000fc80008011404 */
[----:B0-----:R-:W-:Y:S01]  /*0410*/  IADD3 R14, P1, P2, R5, UR4, R14 ;  /* 0x00000004050e7c10 */ /* 0x001fe2000fa3e00e */
[----:B------:R-:W0:Y:S01]  /*0420*/  LDCU UR4, c[0x0][0x3c8] ;  /* 0x00007900ff0477ac */ /* 0x000e220008000800 */
[----:B------:R-:W-:-:S04]  /*0430*/  SHF.R.S32.HI R2, RZ, 0x1f, R5 ;  /* 0x0000001fff027819 */ /* 0x000fc80000011405 */
[----:B------:R-:W-:Y:S02]  /*0440*/  IADD3.X R15, PT, PT, R2, UR5, R15, P1, P2 ;  /* 0x00000005020f7c10 */ /* 0x000fe40008fe440f */
[C---:B-1----:R-:W-:Y:S02]  /*0450*/  SHF.L.U32 R5, R57.reuse, 0x3, RZ ;  /* 0x0000000339057819 */ /* 0x042fe400000006ff */
[----:B------:R-:W-:Y:S02]  /*0460*/  SHF.L.U32 R19, R57, 0x2, RZ ;  /* 0x0000000239137819 */ /* 0x000fe400000006ff */
[----:B------:R-:W-:Y:S02]  /*0470*/  IADD3 R16, P6, PT, R5, R14, RZ ;  /* 0x0000000e05107210 */ /* 0x000fe40007fde0ff */
[C---:B------:R-:W-:Y:S01]  /*0480*/  SHF.L.U32 R11, R57.reuse, 0x1, RZ ;  /* 0x00000001390b7819 */ /* 0x040fe200000006ff */
[----:B------:R-:W-:Y:S01]  /*0490*/  IMAD R31, R57, 0xb, RZ ;  /* 0x0000000b391f7824 */ /* 0x000fe200078e02ff */
[----:B------:R-:W1:Y:S01]  /*04a0*/  LDS R70, [UR12] ;  /* 0x0000000cff467984 */ /* 0x000e620008000800 */
[----:B------:R-:W-:-:S02]  /*04b0*/  LEA.HI.X.SX32 R17, R5, R15, 0x1, P6 ;  /* 0x0000000f05117211 */ /* 0x000fc400030f0eff */
[-C--:B------:R-:W-:Y:S01]  /*04c0*/  IADD3 R18, P6, PT, R19, R14.reuse, RZ ;  /* 0x0000000e13127210 */ /* 0x080fe20007fde0ff */
[----:B------:R-:W-:Y:S01]  /*04d0*/  BAR.SYNC.DEFER_BLOCKING 0x0 ;  /* 0x0000000000007b1d */ /* 0x000fe20000010000 */
[-C--:B------:R-:W-:Y:S02]  /*04e0*/  IADD3 R10, P4, PT, R11, R14.reuse, RZ ;  /* 0x0000000e0b0a7210 */ /* 0x080fe40007f9e0ff */
[C---:B------:R-:W-:Y:S01]  /*04f0*/  LEA R27, R57.reuse, R57, 0x3 ;  /* 0x00000039391b7211 */ /* 0x040fe200078e18ff */
[----:B------:R-:W-:Y:S01]  /*0500*/  IMAD R43, R57, 0x12, RZ ;  /* 0x00000012392b7824 */ /* 0x000fe200078e02ff */
[-C--:B------:R-:W-:Y:S02]  /*0510*/  LEA.HI.X.SX32 R19, R19, R15.reuse, 0x1, P6 ;  /* 0x0000000f13137211 */ /* 0x080fe400030f0eff */
[----:B------:R-:W-:Y:S02]  /*0520*/  LEA.HI.X.SX32 R11, R11, R15, 0x1, P4 ;  /* 0x0000000f0b0b7211 */ /* 0x000fe400020f0eff */
[-C--:B------:R-:W-:Y:S01]  /*0530*/  IADD3 R30, P6, PT, R31, R14.reuse, RZ ;  /* 0x0000000e1f1e7210 */ /* 0x080fe20007fde0ff */
[----:B------:R-:W-:Y:S01]  /*0540*/  IMAD R9, R57, 0x18, RZ ;  /* 0x0000001839097824 */ /* 0x000fe200078e02ff */
[----:B------:R-:W-:-:S02]  /*0550*/  IADD3 R26, P4, PT, R27, R14, RZ ;  /* 0x0000000e1b1a7210 */ /* 0x000fc40007f9e0ff */
[C---:B------:R-:W-:Y:S02]  /*0560*/  SHF.L.U32 R7, R57.reuse, 0x4, RZ ;  /* 0x0000000439077819 */ /* 0x040fe400000006ff */
[CC--:B------:R-:W-:Y:S01]  /*0570*/  LEA R39, R57.reuse, -R57.reuse, 0x4 ;  /* 0x8000003939277211 */ /* 0x0c0fe200078e20ff */
[C---:B------:R-:W-:Y:S01]  /*0580*/  IMAD R55, R57.reuse, 0x19, RZ ;  /* 0x0000001939377824 */ /* 0x040fe200078e02ff */
[----:B------:R-:W-:Y:S02]  /*0590*/  LEA R13, R57, R57, 0x1 ;  /* 0x00000039390d7211 */ /* 0x000fe400078e08ff */
[-C--:B------:R-:W-:Y:S01]  /*05a0*/  LEA.HI.X.SX32 R31, R31, R15.reuse, 0x1, P6 ;  /* 0x0000000f1f1f7211 */ /* 0x080fe200030f0eff */
[----:B------:R-:W-:Y:S01]  /*05b0*/  IMAD R51, R57, 0x16, RZ ;  /* 0x0000001639337824 */ /* 0x000fe200078e02ff */
[----:B------:R-:W-:Y:S02]  /*05c0*/  LEA.HI.X.SX32 R27, R27, R15, 0x1, P4 ;  /* 0x0000000f1b1b7211 */ /* 0x000fe400020f0eff */
[-C--:B------:R-:W-:Y:S01]  /*05d0*/  IADD3 R42, P6, PT, R43, R14.reuse, RZ ;  /* 0x0000000e2b2a7210 */ /* 0x080fe20007fde0ff */
[----:B------:R-:W-:Y:S01]  /*05e0*/  IMAD R23, R57, 0x6, RZ ;  /* 0x0000000639177824 */ /* 0x000fe200078e02ff */
[-C--:B------:R-:W-:Y:S01]  /*05f0*/  IADD3 R4, P5, PT, R7, R14.reuse, RZ ;  /* 0x0000000e07047210 */ /* 0x080fe20007fbe0ff */
[----:B------:R-:W-:Y:S01]  /*0600*/  IMAD R29, R57, 0xa, RZ ;  /* 0x0000000a391d7824 */ /* 0x000fe200078e02ff */
[-C--:B------:R-:W-:Y:S01]  /*0610*/  IADD3 R38, P4, PT, R39, R14.reuse, RZ ;  /* 0x0000000e27267210 */ /* 0x080fe20007f9e0ff */
[----:B------:R-:W-:Y:S01]  /*0620*/  IMAD R33, R57, 0xc, RZ ;  /* 0x0000000c39217824 */ /* 0x000fe200078e02ff */
[-C--:B------:R-:W-:Y:S01]  /*0630*/  IADD3 R6, P2, PT, R9, R14.reuse, RZ ;  /* 0x0000000e09067210 */ /* 0x080fe20007f5e0ff */
[C---:B------:R-:W-:Y:S01]  /*0640*/  IMAD R35, R57.reuse, 0xd, RZ ;  /* 0x0000000d39237824 */ /* 0x040fe200078e02ff */
[-C--:B------:R-:W-:Y:S01]  /*0650*/  IADD3 R8, P1, PT, R14, R57.reuse, RZ ;  /* 0x000000390e087210 */ /* 0x080fe20007f3e0ff */
[----:B------:R-:W-:Y:S01]  /*0660*/  IMAD R37, R57, 0xe, RZ ;  /* 0x0000000e39257824 */ /* 0x000fe200078e02ff */
[-C--:B------:R-:W-:Y:S01]  /*0670*/  IADD3 R12, P3, PT, R13, R14.reuse, RZ ;  /* 0x0000000e0d0c7210 */ /* 0x080fe20007f7e0ff */
[C---:B------:R-:W-:Y:S01]  /*0680*/  IMAD R45, R57.reuse, 0x13, RZ ;  /* 0x00000013392d7824 */ /* 0x040fe200078e02ff */
[CC--:B------:R-:W-:Y:S01]  /*0690*/  LEA R21, R57.reuse, R57.reuse, 0x2 ;  /* 0x0000003939157211 */ /* 0x0c0fe200078e10ff */
[C---:B------:R-:W-:Y:S01]  /*06a0*/  IMAD R47, R57.reuse, 0x14, RZ ;  /* 0x00000014392f7824 */ /* 0x040fe200078e02ff */
[C---:B------:R-:W-:Y:S01]  /*06b0*/  LEA R25, R57.reuse, -R57, 0x3 ;  /* 0x8000003939197211 */ /* 0x040fe200078e18ff */
[----:B------:R-:W-:Y:S01]  /*06c0*/  IMAD R49, R57, 0x15, RZ ;  /* 0x0000001539317824 */ /* 0x000fe200078e02ff */
[-C--:B------:R-:W-:Y:S01]  /*06d0*/  LEA.HI.X.SX32 R43, R43, R15.reuse, 0x1, P6 ;  /* 0x0000000f2b2b7211 */ /* 0x080fe200030f0eff */
[----:B------:R-:W-:Y:S01]  /*06e0*/  IMAD R53, R57, 0x17, RZ ;  /* 0x0000001739357824 */ /* 0x000fe200078e02ff */
[-C--:B------:R-:W-:Y:S01]  /*06f0*/  LEA.HI.X.SX32 R5, R7, R15.reuse, 0x1, P5 ;  /* 0x0000000f07057211 */ /* 0x080fe200028f0eff */
[----:B------:R-:W-:Y:S01]  /*0700*/  IMAD R59, R57, 0x1a, RZ ;  /* 0x0000001a393b7824 */ /* 0x000fe200078e02ff */
[-C--:B------:R-:W-:Y:S01]  /*0710*/  LEA.HI.X.SX32 R39, R39, R15.reuse, 0x1, P4 ;  /* 0x0000000f27277211 */ /* 0x080fe200020f0eff */
[----:B------:R-:W-:Y:S01]  /*0720*/  IMAD R61, R57, 0x1b, RZ ;  /* 0x0000001b393d7824 */ /* 0x000fe200078e02ff */
[-C--:B------:R-:W-:Y:S01]  /*0730*/  IADD3 R56, P6, PT, R55, R14.reuse, RZ ;  /* 0x0000000e37387210 */ /* 0x080fe20007fde0ff */
[----:B------:R-:W-:Y:S01]  /*0740*/  IMAD R63, R57, 0x1c, RZ ;  /* 0x0000001c393f7824 */ /* 0x000fe200078e02ff */
[-C--:B------:R-:W-:Y:S01]  /*0750*/  LEA.HI.X.SX32 R7, R9, R15.reuse, 0x1, P2 ;  /* 0x0000000f09077211 */ /* 0x080fe200010f0eff */
[----:B------:R-:W-:Y:S01]  /*0760*/  IMAD R65, R57, 0x1d, RZ ;  /* 0x0000001d39417824 */ /* 0x000fe200078e02ff */
[----:B------:R-:W-:Y:S01]  /*0770*/  IADD3 R50, P4, PT, R51, R14, RZ ;  /* 0x0000000e33327210 */ /* 0x000fe20007f9e0ff */
[C---:B------:R-:W-:Y:S01]  /*0780*/  IMAD R67, R57.reuse, 0x1e, RZ ;  /* 0x0000001e39437824 */ /* 0x040fe200078e02ff */
[-C--:B------:R-:W-:Y:S01]  /*0790*/  LEA.HI.X.SX32 R9, R57, R15.reuse, 0x1, P1 ;  /* 0x0000000f39097211 */ /* 0x080fe200008f0eff */
[----:B------:R-:W5:Y:S01]  /*07a0*/  LDG.E.U8 R68, desc[UR26][R4.64] ;  /* 0x0000001a04447981 */ /* 0x000f62000c1e1100 */
[----:B------:R-:W-:-:S02]  /*07b0*/  LEA.HI.X.SX32 R13, R13, R15, 0x1, P3 ;  /* 0x0000000f0d0d7211 */ /* 0x000fc400018f0eff */
[CC--:B------:R-:W-:Y:S01]  /*07c0*/  LEA R41, R57.reuse, R57.reuse, 0x4 ;  /* 0x0000003939297211 */ /* 0x0c0fe200078e20ff */
[----:B------:R-:W5:Y:S01]  /*07d0*/  LDG.E.U8 R2, desc[UR26][R14.64] ;  /* 0x0000001a0e027981 */ /* 0x000f62000c1e1100 */
[----:B------:R-:W-:Y:S02]  /*07e0*/  LEA R69, R57, -R57, 0x5 ;  /* 0x8000003939457211 */ /* 0x000fe400078e28ff */
[-C--:B------:R-:W-:Y:S01]  /*07f0*/  IADD3 R20, P5, PT, R21, R14.reuse, RZ ;  /* 0x0000000e15147210 */ /* 0x080fe20007fbe0ff */
[----:B------:R-:W5:Y:S01]  /*0800*/  LDG.E.U8 R12, desc[UR26][R12.64] ;  /* 0x0000001a0c0c7981 */ /* 0x000f62000c1e1100 */
[-C--:B------:R-:W-:Y:S02]  /*0810*/  IADD3 R22, P2, PT, R23, R14.reuse, RZ ;  /* 0x0000000e17167210 */ /* 0x080fe40007f5e0ff */
[-C--:B------:R-:W-:Y:S01]  /*0820*/  IADD3 R24, P1, PT, R25, R14.reuse, RZ ;  /* 0x0000000e19187210 */ /* 0x080fe20007f3e0ff */
[----:B------:R-:W5:Y:S01]  /*0830*/  LDG.E.U8 R9, desc[UR26][R8.64] ;  /* 0x0000001a08097981 */ /* 0x000f62000c1e1100 */
[----:B------:R-:W-:-:S02]  /*0840*/  IADD3 R28, P3, PT, R29, R14, RZ ;  /* 0x0000000e1d1c7210 */ /* 0x000fc40007f7e0ff */
[-C--:B------:R-:W-:Y:S01]  /*0850*/  LEA.HI.X.SX32 R57, R55, R15.reuse, 0x1, P6 ;  /* 0x0000000f37397211 */ /* 0x080fe200030f0eff */
[----:B------:R-:W5:Y:S01]  /*0860*/  LDG.E.U8 R16, desc[UR26][R16.64] ;  /* 0x0000001a10107981 */ /* 0x000f62000c1e1100 */
[-C--:B------:R-:W-:Y:S01]  /*0870*/  LEA.HI.X.SX32 R51, R51, R15.reuse, 0x1, P4 ;  /* 0x0000000f33337211 */ /* 0x080fe200020f0eff */
[----:B------:R-:W2:Y:S01]  /*0880*/  LDC.64 R54, c[0x0][0x3c0] ;  /* 0x0000f000ff367b82 */ /* 0x000ea20000000a00 */
[-C--:B------:R-:W-:Y:S01]  /*0890*/  LEA.HI.X.SX32 R21, R21, R15.reuse, 0x1, P5 ;  /* 0x0000000f15157211 */ /* 0x080fe200028f0eff */
[----:B------:R-:W5:Y:S01]  /*08a0*/  LDG.E.U8 R11, desc[UR26][R10.64] ;  /* 0x0000001a0a0b7981 */ /* 0x000f62000c1e1100 */
[-C--:B------:R-:W-:Y:S02]  /*08b0*/  LEA.HI.X.SX32 R23, R23, R15.reuse, 0x1, P2 ;  /* 0x0000000f17177211 */ /* 0x080fe400010f0eff */
[-C--:B------:R-:W-:Y:S01]  /*08c0*/  LEA.HI.X.SX32 R25, R25, R15.reuse, 0x1, P1 ;  /* 0x0000000f19197211 */ /* 0x080fe200008f0eff */
[----:B------:R3:W5:Y:S01]  /*08d0*/  LDG.E.U8 R13, desc[UR26][R50.64] ;  /* 0x0000001a320d7981 */ /* 0x000762000c1e1100 */
[----:B------:R-:W-:-:S02]  /*08e0*/  LEA.HI.X.SX32 R29, R29, R15, 0x1, P3 ;  /* 0x0000000f1d1d7211 */ /* 0x000fc400018f0eff */
[-C--:B------:R-:W-:Y:S01]  /*08f0*/  IADD3 R32, P5, PT, R33, R14.reuse, RZ ;  /* 0x0000000e21207210 */ /* 0x080fe20007fbe0ff */
[----:B------:R4:W5:Y:S01]  /*0900*/  LDG.E.U8 R22, desc[UR26][R22.64] ;  /* 0x0000001a16167981 */ /* 0x000962000c1e1100 */
[-C--:B------:R-:W-:Y:S02]  /*0910*/  IADD3 R34, P2, PT, R35, R14.reuse, RZ ;  /* 0x0000000e23227210 */ /* 0x080fe40007f5e0ff */
[-C--:B------:R-:W-:Y:S01]  /*0920*/  IADD3 R36, P1, PT, R37, R14.reuse, RZ ;  /* 0x0000000e25247210 */ /* 0x080fe20007f3e0ff */
[----:B------:R-:W5:Y:S01]  /*0930*/  LDG.E.U8 R18, desc[UR26][R18.64] ;  /* 0x0000001a12127981 */ /* 0x000f62000c1e1100 */
[----:B------:R-:W-:Y:S01]  /*0940*/  IADD3 R40, P3, PT, R41, R14, RZ ;  /* 0x0000000e29287210 */ /* 0x000fe20007f7e0ff */
[----:B---3--:R-:W3:Y:S01]  /*0950*/  LDC.64 R50, c[0x0][0x388] ;  /* 0x0000e200ff327b82 */ /* 0x008ee20000000a00 */
[-C--:B------:R-:W-:Y:S01]  /*0960*/  LEA.HI.X.SX32 R33, R33, R15.reuse, 0x1, P5 ;  /* 0x0000000f21217211 */ /* 0x080fe200028f0eff */
[----:B------:R-:W5:Y:S01]  /*0970*/  LDG.E.U8 R20, desc[UR26][R20.64] ;  /* 0x0000001a14147981 */ /* 0x000f62000c1e1100 */
[----:B------:R-:W-:-:S02]  /*0980*/  LEA.HI.X.SX32 R35, R35, R15, 0x1, P2 ;  /* 0x0000000f23237211 */ /* 0x000fc400010f0eff */
[-C--:B------:R-:W-:Y:S01]  /*0990*/  LEA.HI.X.SX32 R37, R37, R15.reuse, 0x1, P1 ;  /* 0x0000000f25257211 */ /* 0x080fe200008f0eff */
[----:B------:R-:W5:Y:S01]  /*09a0*/  LDG.E.U8 R24, desc[UR26][R24.64] ;  /* 0x0000001a18187981 */ /* 0x000f62000c1e1100 */
[----:B------:R-:W-:Y:S02]  /*09b0*/  LEA.HI.X.SX32 R41, R41, R15, 0x1, P3 ;  /* 0x0000000f29297211 */ /* 0x000fe400018f0eff */
[-C--:B------:R-:W-:Y:S01]  /*09c0*/  IADD3 R44, P5, PT, R45, R14.reuse, RZ ;  /* 0x0000000e2d2c7210 */ /* 0x080fe20007fbe0ff */
[----:B------:R-:W5:Y:S01]  /*09d0*/  LDG.E.U8 R26, desc[UR26][R26.64] ;  /* 0x0000001a1a1a7981 */ /* 0x000f62000c1e1100 */
[-C--:B------:R-:W-:Y:S02]  /*09e0*/  IADD3 R46, P2, PT, R47, R14.reuse, RZ ;  /* 0x0000000e2f2e7210 */ /* 0x080fe40007f5e0ff */
[-C--:B------:R-:W-:Y:S01]  /*09f0*/  IADD3 R48, P1, PT, R49, R14.reuse, RZ ;  /* 0x0000000e31307210 */ /* 0x080fe20007f3e0ff */
[----:B------:R-:W5:Y:S01]  /*0a00*/  LDG.E.U8 R30, desc[UR26][R30.64] ;  /* 0x0000001a1e1e7981 */ /* 0x000f62000c1e1100 */
[----:B------:R-:W-:-:S02]  /*0a10*/  IADD3 R52, P3, PT, R53, R14, RZ ;  /* 0x0000000e35347210 */ /* 0x000fc40007f7e0ff */
[----:B------:R-:W-:Y:S01]  /*0a20*/  SHF.R.U32.HI R4, RZ, 0x5, R3 ;  /* 0x00000005ff047819 */ /* 0x000fe20000011603 */
[----:B------:R-:W5:Y:S01]  /*0a30*/  LDG.E.U8 R38, desc[UR26][R38.64] ;  /* 0x0000001a26267981 */ /* 0x000f62000c1e1100 */
[-C--:B------:R-:W-:Y:S02]  /*0a40*/  LEA.HI.X.SX32 R45, R45, R15.reuse, 0x1, P5 ;  /* 0x0000000f2d2d7211 */ /* 0x080fe400028f0eff */
[-C--:B------:R-:W-:Y:S01]  /*0a50*/  LEA.HI.X.SX32 R47, R47, R15.reuse, 0x1, P2 ;  /* 0x0000000f2f2f7211 */ /* 0x080fe200010f0eff */
[----:B------:R-:W5:Y:S01]  /*0a60*/  LDG.E.U8 R42, desc[UR26][R42.64] ;  /* 0x0000001a2a2a7981 */ /* 0x000f62000c1e1100 */
[-C--:B------:R-:W-:Y:S02]  /*0a70*/  LEA.HI.X.SX32 R49, R49, R15.reuse, 0x1, P1 ;  /* 0x0000000f31317211 */ /* 0x080fe400008f0eff */
[----:B------:R-:W-:Y:S01]  /*0a80*/  LEA.HI.X.SX32 R53, R53, R15, 0x1, P3 ;  /* 0x0000000f35357211 */ /* 0x000fe200018f0eff */
[----:B------:R-:W5:Y:S01]  /*0a90*/  LDG.E.U8 R56, desc[UR26][R56.64] ;  /* 0x0000001a38387981 */ /* 0x000f62000c1e1100 */
[----:B------:R-:W-:-:S02]  /*0aa0*/  R2UR UR22, R4 ;  /* 0x00000000041672ca */ /* 0x000fc400000e0000 */
[-C--:B------:R-:W-:Y:S02]  /*0ab0*/  IADD3 R58, P5, PT, R59, R14.reuse, RZ ;  /* 0x0000000e3b3a7210 */ /* 0x080fe40007fbe0ff */
[-C--:B------:R-:W-:Y:S02]  /*0ac0*/  IADD3 R64, P4, PT, R65, R14.reuse, RZ ;  /* 0x0000000e41407210 */ /* 0x080fe40007f9e0ff */
[----:B------:R-:W-:Y:S01]  /*0ad0*/  LOP3.LUT R8, R3, 0x7f, RZ, 0xc0, !PT ;  /* 0x0000007f03087812 */ /* 0x000fe200078ec0ff */
[----:B--2---:R-:W-:Y:S01]  /*0ae0*/  IMAD R5, R54, UR11, RZ ;  /* 0x0000000b36057c24 */ /* 0x004fe2000f8e02ff */
        /* <DEDUP_REMOVED lines=12> */
[-C--:B------:R-:W-:Y:S02]  /*0bb0*/  LEA.HI.X.SX32 R65, R65, R15.reuse, 0x1, P4 ;  /* 0x0000000f41417211 */ /* 0x080fe400020f0eff */
[----:B----4-:R-:W-:Y:S01]  /*0bc0*/  LOP3.LUT R23, R3, 0x80, RZ, 0xc0, !PT ;  /* 0x0000008003177812 */ /* 0x010fe200078ec0ff */
[----:B------:R-:W-:Y:S01]  /*0bd0*/  UIADD3 UR21, UPT, UPT, UR22, 0x18, URZ ;  /* 0x0000001816157890 */ /* 0x000fe2000fffe0ff */
[-C--:B------:R-:W-:Y:S01]  /*0be0*/  LEA.HI.X.SX32 R67, R67, R15.reuse, 0x1, P3 ;  /* 0x0000000f43437211 */ /* 0x080fe200018f0eff */
[----:B------:R-:W5:Y:S01]  /*0bf0*/  LDG.E.U8 R19, desc[UR26][R62.64] ;  /* 0x0000001a3e137981 */ /* 0x000f62000c1e1100 */
[----:B------:R-:W-:-:S02]  /*0c00*/  LEA.HI.X.SX32 R15, R69, R15, 0x1, P6 ;  /* 0x0000000f450f7211 */ /* 0x000fc400030f0eff */
[----:B------:R-:W-:Y:S01]  /*0c10*/  SGXT.U32 R4, R4, 0x3 ;  /* 0x000000030404781a */ /* 0x000fe20000000000 */
[----:B------:R2:W5:Y:S01]  /*0c20*/  LDG.E.U8 R69, desc[UR26][R6.64] ;  /* 0x0000001a06457981 */ /* 0x000562000c1e1100 */
[----:B------:R-:W-:-:S03]  /*0c30*/  LEA R23, R23, R8, 0x5 ;  /* 0x0000000817177211 */ /* 0x000fc600078e28ff */
[----:B------:R-:W-:Y:S01]  /*0c40*/  IMAD R8, R4, R55, RZ ;  /* 0x0000003704087224 */ /* 0x000fe200078e02ff */
[----:B------:R4:W5:Y:S04]  /*0c50*/  LDG.E.U8 R14, desc[UR26][R14.64] ;  /* 0x0000001a0e0e7981 */ /* 0x000968000c1e1100 */
[----:B------:R3:W5:Y:S01]  /*0c60*/  LDG.E.U8 R21, desc[UR26][R64.64] ;  /* 0x0000001a40157981 */ /* 0x000762000c1e1100 */
[----:B--2---:R-:W-:Y:S02]  /*0c70*/  LOP3.LUT R6, R3, 0x1f, RZ, 0xc0, !PT ;  /* 0x0000001f03067812 */ /* 0x004fe400078ec0ff */
[----:B-1----:R-:W-:Y:S01]  /*0c80*/  R2UR UR10, R70 ;  /* 0x00000000460a72ca */ /* 0x002fe200000e0000 */
[----:B------:R1:W5:Y:S02]  /*0c90*/  LDG.E.U8 R36, desc[UR26][R36.64] ;  /* 0x0000001a24247981 */ /* 0x000364000c1e1100 */
[----:B0-----:R-:W-:Y:S01]  /*0ca0*/  IMAD R7, R6, UR4, RZ ;  /* 0x0000000406077c24 */ /* 0x001fe2000f8e02ff */
[----:B------:R-:W-:Y:S01]  /*0cb0*/  LEA R10, R55, R8, 0x3 ;  /* 0x00000008370a7211 */ /* 0x000fe200078e18ff */
[----:B------:R1:W5:Y:S03]  /*0cc0*/  LDG.E.U8 R40, desc[UR26][R40.64] ;  /* 0x0000001a28287981 */ /* 0x000366000c1e1100 */
[----:B---3--:R-:W-:Y:S01]  /*0cd0*/  IADD3 R52, P1, P2, R7, R50, R5 ;  /* 0x0000003207347210 */ /* 0x008fe20007a3e005 */
[----:B------:R1:W5:Y:S01]  /*0ce0*/  LDG.E.U8 R44, desc[UR26][R44.64] ;  /* 0x0000001a2c2c7981 */ /* 0x000362000c1e1100 */
[----:B----4-:R-:W-:Y:S01]  /*0cf0*/  SHF.R.S32.HI R15, RZ, 0x1f, R7 ;  /* 0x0000001fff0f7819 */ /* 0x010fe20000011407 */
[C---:B------:R-:W-:Y:S01]  /*0d00*/  IMAD R7, R55.reuse, UR21, RZ ;  /* 0x0000001537077c24 */ /* 0x040fe2000f8e02ff */
[----:B------:R-:W-:Y:S01]  /*0d10*/  SHF.R.S32.HI R50, RZ, 0x1f, R5 ;  /* 0x0000001fff327819 */ /* 0x000fe20000011405 */
[----:B------:R1:W5:Y:S01]  /*0d20*/  LDG.E.U8 R46, desc[UR26][R46.64] ;  /* 0x0000001a2e2e7981 */ /* 0x000362000c1e1100 */
[----:B------:R-:W-:-:S02]  /*0d30*/  LEA R5, R55, R10, 0x3 ;  /* 0x0000000a37057211 */ /* 0x000fc400078e18ff */
[----:B------:R-:W-:Y:S01]  /*0d40*/  IADD3.X R15, PT, PT, R15, R51, R50, P1, P2 ;  /* 0x000000330f0f7210 */ /* 0x000fe20000fe4432 */
[----:B------:R1:W5:Y:S01]  /*0d50*/  LDG.E.U8 R48, desc[UR26][R48.64] ;  /* 0x0000001a30307981 */ /* 0x000362000c1e1100 */
[-C--:B------:R-:W-:Y:S02]  /*0d60*/  IADD3 R64, P1, PT, R8, R52.reuse, RZ ;  /* 0x0000003408407210 */ /* 0x080fe40007f3e0ff */
[-C--:B------:R-:W-:Y:S01]  /*0d70*/  IADD3 R62, P2, PT, R10, R52.reuse, RZ ;  /* 0x000000340a3e7210 */ /* 0x080fe20007f5e0ff */
[----:B------:R1:W5:Y:S01]  /*0d80*/  LDG.E.U8 R58, desc[UR26][R58.64] ;  /* 0x0000001a3a3a7981 */ /* 0x000362000c1e1100 */
[-C--:B------:R-:W-:Y:S02]  /*0d90*/  IADD3 R50, P4, PT, R7, R52.reuse, RZ ;  /* 0x0000003407327210 */ /* 0x080fe40007f9e0ff */
[----:B------:R-:W-:Y:S01]  /*0da0*/  IADD3 R52, P3, PT, R5, R52, RZ ;  /* 0x0000003405347210 */ /* 0x000fe20007f7e0ff */
[----:B------:R1:W5:Y:S01]  /*0db0*/  LDG.E.U8 R60, desc[UR26][R60.64] ;  /* 0x0000001a3c3c7981 */ /* 0x000362000c1e1100 */
[----:B------:R-:W-:-:S03]  /*0dc0*/  LEA.HI.X.SX32 R65, R8, R15, 0x1, P1 ;  /* 0x0000000f08417211 */ /* 0x000fc600008f0eff */
[----:B------:R1:W5:Y:S01]  /*0dd0*/  LDG.E.U8 R66, desc[UR26][R66.64] ;  /* 0x0000001a42427981 */ /* 0x000362000c1e1100 */
[-C--:B------:R-:W-:Y:S02]  /*0de0*/  LEA.HI.X.SX32 R53, R5, R15.reuse, 0x1, P3 ;  /* 0x0000000f05357211 */ /* 0x080fe400018f0eff */
[-C--:B------:R-:W-:Y:S02]  /*0df0*/  LEA.HI.X.SX32 R63, R10, R15.reuse, 0x1, P2 ;  /* 0x0000000f0a3f7211 */ /* 0x080fe400010f0eff */
[----:B------:R-:W-:Y:S02]  /*0e00*/  LEA.HI.X.SX32 R51, R7, R15, 0x1, P4 ;  /* 0x0000000f07337211 */ /* 0x000fe400020f0eff */
[----:B------:R-:W-:Y:S01]  /*0e10*/  LOP3.LUT R5, R23, 0x10, RZ, 0x3c, !PT ;  /* 0x0000001017057812 */ /* 0x000fe200078e3cff */
[----:B------:R-:W-:Y:S06]  /*0e20*/  @P0 BRA `(.L_x_5) ;  /* 0x0000000000180947 */ /* 0x000fec0003800000 */
[----:B------:R-:W-:Y:S01]  /*0e30*/  ELECT P1, URZ, PT ;  /* 0x0000000000ff782f */ /* 0x000fe20003820000 */
[----:B------:R-:W-:Y:S01]  /*0e40*/  HFMA2 R7, -RZ, RZ, 0, 5.9604644775390625e-08 ;  /* 0x00000001ff077431 */ /* 0x000fe200000001ff */
[----:B------:R-:W-:Y:S01]  /*0e50*/  UMOV UR4, 0x40 ;  /* 0x0000004000047882 */ /* 0x000fe20000000000 */
[----:B------:R-:W-:Y:S01]  /*0e60*/  UVIRTCOUNT.DEALLOC.SMPOOL 0x80 ;  /* 0x000000800000784c */ /* 0x000fe20000000000 */
[----:B------:R-:W-:-:S09]  /*0e70*/  ULEA UR4, UR6, UR4, 0x18 ;  /* 0x0000000406047291 */ /* 0x000fd2000f8ec0ff */
[----:B------:R0:W-:Y:S03]  /*0e80*/  @P1 STS.U8 [UR4], R7 ;  /* 0x00000007ff001988 */ /* 0x0001e60008000004 */
.L_x_5:
[----:B------:R-:W-:Y:S01]  /*0e90*/  USHF.L.U32 UR5, UR22, 0x3, URZ ;  /* 0x0000000316057899 */ /* 0x000fe200080006ff */
[C---:B0-----:R-:W-:Y:S01]  /*0ea0*/  LOP3.LUT R7, R23.reuse, 0x20, RZ, 0x3c, !PT ;  /* 0x0000002017077812 */ /* 0x041fe200078e3cff */
[----:B------:R-:W-:Y:S01]  /*0eb0*/  USHF.L.U32 UR4, UR22, 0x15, URZ ;  /* 0x0000001516047899 */ /* 0x000fe200080006ff */
[----:B-----5:R-:W-:Y:S01]  /*0ec0*/  STS.U8 [R23+UR12+0x400], R16 ;  /* 0x0004001017007988 */ /* 0x020fe2000800000c */
[----:B------:R-:W-:Y:S01]  /*0ed0*/  ULOP3.LUT UR5, UR5, 0x20, URZ, 0xc0, !UPT ;  /* 0x0000002005057892 */ /* 0x000fe2000f8ec0ff */
[----:B------:R-:W-:Y:S01]  /*0ee0*/  LOP3.LUT R15, R23, 0x30, RZ, 0x3c, !PT ;  /* 0x00000030170f7812 */ /* 0x000fe200078e3cff */
[----:B------:R-:W-:Y:S01]  /*0ef0*/  UMOV UR6, 0x1 ;  /* 0x0000000100067882 */ /* 0x000fe20000000000 */
[----:B------:R-:W-:Y:S01]  /*0f00*/  STS.U8 [R23+UR12+0x800], R68 ;  /* 0x0008004417007988 */ /* 0x000fe2000800000c */
[----:B------:R-:W-:Y:S01]  /*0f10*/  ULOP3.LUT UR4, UR5, 0x600000, UR4, 0xf8, !UPT ;  /* 0x0060000005047892 */ /* 0x000fe2000f8ef804 */
[----:B------:R-:W-:Y:S01]  /*0f20*/  LOP3.LUT P1, RZ, R3, 0xff, RZ, 0xc0, !PT ;  /* 0x000000ff03ff7812 */ /* 0x000fe2000782c0ff */
[----:B------:R-:W-:-:S02]  /*0f30*/  UIADD3 UR14, UPT, UPT, UR12, 0x4c00, URZ ;  /* 0x00004c000c0e7890 */ /* 0x000fc4000fffe0ff */
[----:B------:R-:W-:Y:S01]  /*0f40*/  STS.U8 [R23+UR12+0xc00], R69 ;  /* 0x000c004517007988 */ /* 0x000fe2000800000c */
[----:B------:R-:W-:Y:S01]  /*0f50*/  UIADD3 UR13, UPT, UPT, UR10, UR4, URZ ;  /* 0x000000040a0d7290 */ /* 0x000fe2000fffe0ff */
[----:B-1----:R-:W0:Y:S01]  /*0f60*/  LDC R41, c[0x0][0x3d8] ;  /* 0x0000f600ff297b82 */ /* 0x002e220000000800 */
[----:B------:R-:W1:Y:S01]  /*0f70*/  LDCU UR20, c[0x0][0x3f0] ;  /* 0x00007e00ff1477ac */ /* 0x000e620008000800 */
[----:B------:R-:W-:Y:S01]  /*0f80*/  STS.U8 [R23+UR12], R2 ;  /* 0x0000000217007988 */ /* 0x000fe2000800000c */
[----:B------:R-:W2:Y:S03]  /*0f90*/  LDCU.64 UR8, c[0x0][0x3d0] ;  /* 0x00007a00ff0877ac */ /* 0x000ea60008000a00 */
[----:B------:R3:W-:Y:S02]  /*0fa0*/  STS.U8 [R5+UR12+0x80], R9 ;  /* 0x0000800905007988 */ /* 0x0007e4000800000c */
[----:B------:R-:W-:-:S02]  /*0fb0*/  VOTEU.ALL UP0, P1 ;  /* 0x0000000000ff7886 */ /* 0x000fc40000800000 */
[----:B------:R-:W-:Y:S01]  /*0fc0*/  STS.U8 [R5+UR12+0x480], R26 ;  /* 0x0004801a05007988 */ /* 0x000fe2000800000c */
[----:B------:R-:W-:-:S03]  /*0fd0*/  VOTEU.ALL UP1, P1 ;  /* 0x0000000000ff7886 */ /* 0x000fc60000820000 */
[----:B------:R-:W-:Y:S01]  /*0fe0*/  STS.U8 [R5+UR12+0x880], R40 ;  /* 0x0008802805007988 */ /* 0x000fe2000800000c */
[----:B------:R-:W-:-:S04]  /*0ff0*/  @!UP0 UIADD3 UR4, UPT, UPT, -UR6, 0x100000, URZ ;  /* 0x0010000006048890 */ /* 0x000fc8000fffe1ff */
[----:B------:R-:W-:Y:S02]  /*1000*/  @!UP0 USHF.L.U32 UR5, UR4, 0xb, URZ ;  /* 0x0000000b04058899 */ /* 0x000fe400080006ff */
[----:B------:R-:W-:Y:S01]  /*1010*/  @!UP0 USHF.L.U32 UR4, UR4, 0x1, URZ ;  /* 0x0000000104048899 */ /* 0x000fe200080006ff */
[----:B---3--:R-:W-:Y:S01]  /*1020*/  LOP3.LUT R9, R23, 0x40, RZ, 0x3c, !PT ;  /* 0x0000004017097812 */ /* 0x008fe200078e3cff */
[----:B------:R3:W-:Y:S01]  /*1030*/  STS.U8 [R5+UR12+0xc80], R56 ;  /* 0x000c803805007988 */ /* 0x0007e2000800000c */
[----:B-1----:R-:W-:-:S03]  /*1040*/  ISETP.LT.AND P2, PT, RZ, UR20, PT ;  /* 0x00000014ff007c0c */ /* 0x002fc6000bf41270 */
[----:B------:R1:W-:Y:S04]  /*1050*/  STS.U8 [R7+UR12+0x100], R11 ;  /* 0x0001000b07007988 */ /* 0x0003e8000800000c */
[----:B------:R-:W-:Y:S01]  /*1060*/  STS.U8 [R7+UR12+0x500], R28 ;  /* 0x0005001c07007988 */ /* 0x000fe2000800000c */
[----:B---3--:R-:W-:-:S03]  /*1070*/  LOP3.LUT R5, R23, 0x50, RZ, 0x3c, !PT ;  /* 0x0000005017057812 */ /* 0x008fc600078e3cff */
[----:B------:R-:W-:Y:S01]  /*1080*/  STS.U8 [R7+UR12+0x900], R42 ;  /* 0x0009002a07007988 */ /* 0x000fe2000800000c */
[----:B-1----:R-:W-:-:S03]  /*1090*/  PRMT R11, RZ, 0x7610, R11 ;  /* 0x00007610ff0b7816 */ /* 0x002fc6000000000b */
[----:B------:R1:W-:Y:S04]  /*10a0*/  STS.U8 [R7+UR12+0xd00], R58 ;  /* 0x000d003a07007988 */ /* 0x0003e8000800000c */
[----:B------:R-:W-:Y:S04]  /*10b0*/  STS.U8 [R15+UR12+0x180], R12 ;  /* 0x0001800c0f007988 */ /* 0x000fe8000800000c */
[----:B------:R-:W-:Y:S01]  /*10c0*/  STS.U8 [R15+UR12+0x580], R30 ;  /* 0x0005801e0f007988 */ /* 0x000fe2000800000c */
[C---:B-1----:R-:W-:Y:S02]  /*10d0*/  LOP3.LUT R7, R23.reuse, 0x60, RZ, 0x3c, !PT ;  /* 0x0000006017077812 */ /* 0x042fe400078e3cff */
[----:B------:R-:W-:Y:S01]  /*10e0*/  LOP3.LUT R23, R23, 0x70, RZ, 0x3c, !PT ;  /* 0x0000007017177812 */ /* 0x000fe200078e3cff */
[----:B------:R-:W-:Y:S04]  /*10f0*/  STS.U8 [R15+UR12+0x980], R44 ;  /* 0x0009802c0f007988 */ /* 0x000fe8000800000c */
[----:B------:R-:W-:Y:S04]  /*1100*/  STS.U8 [R15+UR12+0xd80], R60 ;  /* 0x000d803c0f007988 */ /* 0x000fe8000800000c */
[----:B------:R-:W-:Y:S04]  /*1110*/  STS.U8 [R9+UR12+0x200], R18 ;  /* 0x0002001209007988 */ /* 0x000fe8000800000c */
[----:B------:R-:W-:Y:S04]  /*1120*/  STS.U8 [R9+UR12+0x600], R32 ;  /* 0x0006002009007988 */ /* 0x000fe8000800000c */
[----:B------:R-:W-:Y:S04]  /*1130*/  STS.U8 [R9+UR12+0xa00], R46 ;  /* 0x000a002e09007988 */ /* 0x000fe8000800000c */
[----:B------:R1:W-:Y:S04]  /*1140*/  STS.U8 [R9+UR12+0xe00], R19 ;  /* 0x000e001309007988 */ /* 0x0003e8000800000c */
[----:B------:R-:W-:Y:S04]  /*1150*/  STS.U8 [R5+UR12+0x280], R20 ;  /* 0x0002801405007988 */ /* 0x000fe8000800000c */
[----:B------:R-:W-:Y:S01]  /*1160*/  STS.U8 [R5+UR12+0x680], R34 ;  /* 0x0006802205007988 */ /* 0x000fe2000800000c */
[----:B-1----:R-:W-:-:S03]  /*1170*/  PRMT R9, RZ, 0x7610, R9 ;  /* 0x00007610ff097816 */ /* 0x002fc60000000009 */
[----:B------:R-:W-:Y:S04]  /*1180*/  STS.U8 [R5+UR12+0xa80], R48 ;  /* 0x000a803005007988 */ /* 0x000fe8000800000c */
[----:B------:R-:W-:Y:S04]  /*1190*/  STS.U8 [R5+UR12+0xe80], R21 ;  /* 0x000e801505007988 */ /* 0x000fe8000800000c */
[----:B------:R-:W-:Y:S04]  /*11a0*/  STS.U8 [R7+UR12+0x300], R22 ;  /* 0x0003001607007988 */ /* 0x000fe8000800000c */
[----:B------:R1:W-:Y:S04]  /*11b0*/  STS.U8 [R7+UR12+0x700], R36 ;  /* 0x0007002407007988 */ /* 0x0003e8000800000c */
[----:B------:R-:W-:Y:S04]  /*11c0*/  STS.U8 [R7+UR12+0xb00], R13 ;  /* 0x000b000d07007988 */ /* 0x000fe8000800000c */
[----:B------:R3:W-:Y:S01]  /*11d0*/  STS.U8 [R7+UR12+0xf00], R66 ;  /* 0x000f004207007988 */ /* 0x0007e2000800000c */
[----:B-1----:R-:W1:Y:S03]  /*11e0*/  LDC.64 R36, c[0x0][0x390] ;  /* 0x0000e400ff247b82 */ /* 0x002e660000000a00 */
[----:B------:R4:W-:Y:S04]  /*11f0*/  STS.U8 [R23+UR12+0x380], R24 ;  /* 0x0003801817007988 */ /* 0x0009e8000800000c */
[----:B------:R4:W-:Y:S04]  /*1200*/  STS.U8 [R23+UR12+0x780], R38 ;  /* 0x0007802617007988 */ /* 0x0009e8000800000c */
[----:B------:R4:W-:Y:S04]  /*1210*/  STS.U8 [R23+UR12+0xb80], R17 ;  /* 0x000b801117007988 */ /* 0x0009e8000800000c */
[----:B------:R4:W-:Y:S01]  /*1220*/  STS.U8 [R23+UR12+0xf80], R14 ;  /* 0x000f800e17007988 */ /* 0x0009e2000800000c */
[----:B------:R-:W-:Y:S01]  /*1230*/  STTM.x32 tmem[UR13], RZ ;  /* 0x000000ff000079ed */ /* 0x000fe200082c000d */
[----:B------:R-:W0:Y:S02]  /*1240*/  FENCE.VIEW.ASYNC.T ;  /* 0x00000000000073c6 */ /* 0x000e240000000200 */
[----:B0-----:R-:W-:Y:S01]  /*1250*/  BAR.SYNC.DEFER_BLOCKING 0x0 ;  /* 0x0000000000007b1d */ /* 0x001fe20000010000 */
[----:B---3--:R-:W-:-:S02]  /*1260*/  PRMT R7, RZ, 0x7610, R7 ;  /* 0x00007610ff077816 */ /* 0x008fc40000000007 */
[----:B------:R-:W-:-:S03]  /*1270*/  PRMT R13, RZ, 0x7610, R13 ;  /* 0x00007610ff0d7816 */ /* 0x000fc6000000000d */
[----:B------:R-:W0:Y:S02]  /*1280*/  FENCE.VIEW.ASYNC.S ;  /* 0x00000000000073c6 */ /* 0x000e240000000000 */
[----:B0-----:R0:W3:Y:S02]  /*1290*/  @!UP1 SYNCS.EXCH.64 URZ, [UR14], UR4 ;  /* 0x000000040eff95b2 */ /* 0x0010e40008000100 */
[----:B---3--:R-:W-:Y:S06]  /*12a0*/  BAR.SYNC.DEFER_BLOCKING 0x0 ;  /* 0x0000000000007b1d */ /* 0x008fec0000010000 */
[----:B------:R-:W3:Y:S04]  /*12b0*/  @P2 LDG.E.U8 R9, desc[UR26][R64.64] ;  /* 0x0000001a40092981 */ /* 0x000ee8000c1e1100 */
[----:B------:R-:W4:Y:S04]  /*12c0*/  @P2 LDG.E.U8 R11, desc[UR26][R62.64] ;  /* 0x0000001a3e0b2981 */ /* 0x000f28000c1e1100 */
[----:B------:R-:W4:Y:S04]  /*12d0*/  @P2 LDG.E.U8 R7, desc[UR26][R52.64] ;  /* 0x0000001a34072981 */ /* 0x000f28000c1e1100 */
[----:B------:R-:W4:Y:S01]  /*12e0*/  @P2 LDG.E.U8 R13, desc[UR26][R50.64] ;  /* 0x0000001a320d2981 */ /* 0x000f22000c1e1100 */
[----:B--2---:R-:W-:Y:S01]  /*12f0*/  UIMAD UR8, UR11, UR8, URZ ;  /* 0x000000080b0872a4 */ /* 0x004fe2000f8e02ff */
[----:B------:R-:W-:Y:S01]  /*1300*/  IMAD R5, R6, UR9, RZ ;  /* 0x0000000906057c24 */ /* 0x000fe2000f8e02ff */
[----:B------:R-:W-:Y:S01]  /*1310*/  SHF.R.S32.HI R2, RZ, 0x7, R3 ;  /* 0x00000007ff027819 */ /* 0x000fe20000011403 */
[----:B------:R-:W-:Y:S01]  /*1320*/  VOTEU.ALL UP1, P1 ;  /* 0x0000000000ff7886 */ /* 0x000fe20000820000 */
[----:B0-----:R-:W-:-:S02]  /*1330*/  USHF.R.S32.HI UR4, URZ, 0x1f, UR8 ;  /* 0x0000001fff047899 */ /* 0x001fc40008011408 */
[----:B------:R-:W-:-:S04]  /*1340*/  @!UP0 UIADD3 UR16, UPT, UPT, -UR6, 0x100000, URZ ;  /* 0x0010000006108890 */ /* 0x000fc8000fffe1ff */
[----:B------:R-:W-:Y:S02]  /*1350*/  @!UP0 USHF.L.U32 UR17, UR16, 0xb, URZ ;  /* 0x0000000b10118899 */ /* 0x000fe400080006ff */
[----:B------:R-:W-:Y:S01]  /*1360*/  @!UP0 USHF.L.U32 UR16, UR16, 0x1, URZ ;  /* 0x0000000110108899 */ /* 0x000fe200080006ff */
[----:B------:R-:W-:Y:S01]  /*1370*/  IMAD R4, R4, R41, RZ ;  /* 0x0000002904047224 */ /* 0x000fe200078e02ff */
[----:B-1----:R-:W-:Y:S01]  /*1380*/  IADD3 R43, P3, P4, R5, UR8, R36 ;  /* 0x00000008052b7c10 */ /* 0x002fe2000fc7e024 */
[----:B------:R-:W-:Y:S01]  /*1390*/  UIADD3 UR8, UPT, UPT, UR12, 0x4400, URZ ;  /* 0x000044000c087890 */ /* 0x000fe2000fffe0ff */
[----:B------:R-:W-:Y:S01]  /*13a0*/  SHF.R.S32.HI R6, RZ, 0x1f, R5 ;  /* 0x0000001fff067819 */ /* 0x000fe20000011405 */
[----:B------:R-:W-:Y:S01]  /*13b0*/  UIADD3 UR15, UPT, UPT, UR10, 0x40, URZ ;  /* 0x000000400a0f7890 */ /* 0x000fe2000fffe0ff */
[----:B------:R-:W-:Y:S02]  /*13c0*/  SGXT R2, R2, 0x1 ;  /* 0x000000010202781a */ /* 0x000fe40000000200 */
[----:B------:R-:W-:Y:S01]  /*13d0*/  IADD3.X R37, PT, PT, R6, UR4, R37, P3, P4 ;  /* 0x0000000406257c10 */ /* 0x000fe20009fe8425 */
[----:B------:R-:W-:-:S04]  /*13e0*/  @!UP0 UIADD3 UR4, UPT, UPT, -UR6, 0x100000, URZ ;  /* 0x0010000006048890 */ /* 0x000fc8000fffe1ff */
[----:B------:R-:W-:Y:S02]  /*13f0*/  @!UP0 USHF.L.U32 UR5, UR4, 0xb, URZ ;  /* 0x0000000b04058899 */ /* 0x000fe400080006ff */
[----:B------:R-:W-:Y:S01]  /*1400*/  @!UP0 USHF.L.U32 UR4, UR4, 0x1, URZ ;  /* 0x0000000104048899 */ /* 0x000fe200080006ff */
[----:B------:R-:W-:Y:S01]  /*1410*/  LOP3.LUT R2, R2, 0x90, RZ, 0xc0, !PT ;  /* 0x0000009002027812 */ /* 0x000fe200078ec0ff */
[----:B------:R0:W1:Y:S01]  /*1420*/  @!UP1 SYNCS.EXCH.64 URZ, [UR12+0x4c08], UR16 ;  /* 0x004c08100cff95b2 */ /* 0x0000620008000100 */
[----:B------:R-:W-:Y:S01]  /*1430*/  ISETP.EQ.U32.AND P3, PT, RZ, UR22, P2 ;  /* 0x00000016ff007c0c */ /* 0x000fe20009762070 */
[----:B------:R-:W-:Y:S01]  /*1440*/  VOTEU.ALL UP1, P1 ;  /* 0x0000000000ff7886 */ /* 0x000fe20000820000 */
[----:B------:R-:W-:Y:S02]  /*1450*/  LOP3.LUT R2, R2, 0x7f, R3, 0x78, !PT ;  /* 0x0000007f02027812 */ /* 0x000fe400078e7803 */
[----:B------:R-:W-:Y:S02]  /*1460*/  LEA R5, R41, R4, 0x3 ;  /* 0x0000000429057211 */ /* 0x000fe400078e18ff */
[----:B------:R-:W-:-:S02]  /*1470*/  IADD3 R48, P4, PT, R4, R43, RZ ;  /* 0x0000002b04307210 */ /* 0x000fc40007f9e0ff */
[----:B------:R-:W-:Y:S02]  /*1480*/  LEA R36, R41, R5, 0x3 ;  /* 0x0000000529247211 */ /* 0x000fe400078e18ff */
[----:B------:R-:W-:Y:S02]  /*1490*/  IADD3 R46, P5, PT, R5, R43, RZ ;  /* 0x0000002b052e7210 */ /* 0x000fe40007fbe0ff */
[----:B------:R-:W-:Y:S02]  /*14a0*/  LEA.HI.X.SX32 R49, R4, R37, 0x1, P4 ;  /* 0x0000002504317211 */ /* 0x000fe400020f0eff */
[----:B------:R-:W-:Y:S02]  /*14b0*/  PRMT R39, RZ, 0x7610, R39 ;  /* 0x00007610ff277816 */ /* 0x000fe40000000027 */
[----:B------:R-:W-:Y:S02]  /*14c0*/  IADD3 R44, P4, PT, R36, R43, RZ ;  /* 0x0000002b242c7210 */ /* 0x000fe40007f9e0ff */
[----:B------:R-:W-:-:S02]  /*14d0*/  PRMT R57, RZ, 0x7610, R57 ;  /* 0x00007610ff397816 */ /* 0x000fc40000000039 */
[----:B------:R-:W-:Y:S01]  /*14e0*/  LEA.HI.X.SX32 R47, R5, R37, 0x1, P5 ;  /* 0x00000025052f7211 */ /* 0x000fe200028f0eff */
[----:B---3--:R0:W-:Y:S04]  /*14f0*/  STS.U8 [R2+UR12+0x4000], R9 ;  /* 0x0040000902007988 */ /* 0x0081e8000800000c */
[----:B----4-:R0:W-:Y:S04]  /*1500*/  STS.U8 [R2+UR12+0x4100], R11 ;  /* 0x0041000b02007988 */ /* 0x0101e8000800000c */
[----:B------:R0:W-:Y:S04]  /*1510*/  STS.U8 [R2+UR12+0x4200], R7 ;  /* 0x0042000702007988 */ /* 0x0001e8000800000c */
[----:B------:R0:W-:Y:S01]  /*1520*/  STS.U8 [R2+UR12+0x4300], R13 ;  /* 0x0043000d02007988 */ /* 0x0001e2000800000c */
[----:B-1----:R1:W-:Y:S06]  /*1530*/  MEMBAR.ALL.CTA ;  /* 0x0000000000007992 */ /* 0x0023ec0000008000 */
[----:B-1----:R-:W-:Y:S04]  /*1540*/  FENCE.VIEW.ASYNC.S ;  /* 0x00000000000073c6 */ /* 0x002fe80000000000 */
[----:B------:R-:W1:Y:S02]  /*1550*/  FENCE.VIEW.ASYNC.S ;  /* 0x00000000000073c6 */ /* 0x000e640000000000 */
[----:B-1----:R0:W1:Y:S02]  /*1560*/  @!UP1 SYNCS.EXCH.64 URZ, [UR12+0x4400], UR4 ;  /* 0x004400040cff95b2 */ /* 0x0020640008000100 */
[----:B-1----:R-:W-:Y:S06]  /*1570*/  BAR.SYNC.DEFER_BLOCKING 0x0 ;  /* 0x0000000000007b1d */ /* 0x002fec0000010000 */
[----:B0-----:R-:W-:Y:S05]  /*1580*/  @!P3 BRA `(.L_x_6) ;  /* 0x00000000005cb947 */ /* 0x001fea0003800000 */
[----:B------:R-:W-:Y:S02]  /*1590*/  UIADD3 UR4, UPT, UPT, UR12, 0x4000, URZ ;  /* 0x000040000c047890 */ /* 0x000fe4000fffe0ff */
[----:B------:R-:W-:Y:S02]  /*15a0*/  USHF.R.U32.HI UR6, URZ, 0x4, UR12 ;  /* 0x00000004ff067899 */ /* 0x000fe4000801160c */
[----:B------:R-:W-:Y:S02]  /*15b0*/  USHF.R.U32.HI UR4, URZ, 0x4, UR4 ;  /* 0x00000004ff047899 */ /* 0x000fe40008011604 */
[----:B------:R-:W-:Y:S01]  /*15c0*/  USGXT.U32 UR6, UR6, 0xe ;  /* 0x0000000e0606789a */ /* 0x000fe20008000000 */
[----:B------:R-:W-:Y:S01]  /*15d0*/  UMOV UR18, 0x100 ;  /* 0x0000010000127882 */ /* 0x000fe20000000000 */
[----:B------:R-:W-:Y:S01]  /*15e0*/  UMOV UR19, 0x40004040 ;  /* 0x4000404000137882 */ /* 0x000fe20000000000 */
[----:B------:R-:W-:Y:S01]  /*15f0*/  UMOV UR7, URZ ;  /* 0x000000ff00077c82 */ /* 0x000fe20008000000 */
[----:B------:R-:W-:-:S02]  /*1600*/  USGXT.U32 UR16, UR4, 0xe ;  /* 0x0000000e0410789a */ /* 0x000fc40008000000 */
[----:B------:R-:W-:Y:S02]  /*1610*/  UIADD3 UR23, UPT, UPT, UR10, 0x60, URZ ;  /* 0x000000600a177890 */ /* 0x000fe4000fffe0ff */
[----:B------:R-:W-:Y:S01]  /*1620*/  UIADD3.64 UR18, UPT, UPT, UR6, UR18, URZ ;  /* 0x0000001206127297 */ /* 0x000fe2000fffe0ff */
[----:B------:R-:W-:Y:S01]  /*1630*/  UMOV UR24, 0x0 ;  /* 0x0000000000187882 */ /* 0x000fe20000000000 */
[----:B------:R-:W-:Y:S01]  /*1640*/  UMOV UR25, 0x8088010 ;  /* 0x0808801000197882 */ /* 0x000fe20000000000 */
[----:B------:R-:W-:Y:S01]  /*1650*/  UMOV UR4, UR8 ;  /* 0x0000000800047c82 */ /* 0x000fe20008000000 */
[----:B------:R-:W-:Y:S01]  /*1660*/  UMOV UR5, URZ ;  /* 0x000000ff00057c82 */ /* 0x000fe20008000000 */
[----:B------:R-:W-:Y:S01]  /*1670*/  UMOV UR7, 0x40004040 ;  /* 0x4000404000077882 */ /* 0x000fe20000000000 */
[----:B------:R-:W-:Y:S01]  /*1680*/  UMOV UR17, 0xc0004010 ;  /* 0xc000401000117882 */ /* 0x000fe20000000000 */
[----:B------:R-:W-:Y:S01]  /*1690*/  UMOV UR28, 0x0 ;  /* 0x00000000001c7882 */ /* 0x000fe20000000000 */
[----:B------:R-:W-:Y:S01]  /*16a0*/  UMOV UR29, 0x8088010 ;  /* 0x08088010001d7882 */ /* 0x000fe20000000000 */
[----:B------:R-:W-:Y:S01]  /*16b0*/  UMOV UR4, UR4 ;  /* 0x0000000400047c82 */ /* 0x000fe20008000000 */
[----:B------:R0:W-:Y:S01]  /*16c0*/  UTCQMMA gdesc[UR6], gdesc[UR16], tmem[UR15], tmem[UR24], idesc[UR25], !UPT ;  /* 0x00ff1810060075ea */ /* 0x0001e2000f80030f */
[----:B------:R0:W-:Y:S01]  /*16d0*/  UTCQMMA gdesc[UR18], gdesc[UR16], tmem[UR23], tmem[UR28], idesc[UR29], !UPT ;  /* 0x00ff1c10120075ea */ /* 0x0001e2000f800317 */
[----:B------:R0:W-:Y:S01]  /*16e0*/  UTCBAR [UR4], URZ ;  /* 0x000000ff040073e9 */ /* 0x0001e200080000ff */
[----:B------:R-:W-:Y:S01]  /*16f0*/  NOP ;  /* 0x0000000000007918 */ /* 0x000fe20000000000 */
.L_x_6:
[----:B------:R-:W-:Y:S05]  /*1700*/  @!P2 BRA `(.L_x_7) ;  /* 0x000000000008a947 */ /* 0x000fea0003800000 */
[----:B------:R-:W1:Y:S02]  /*1710*/  SYNCS.PHASECHK.TRANS64.TRYWAIT P5, [UR12+0x4400], RZ ;  /* 0x004400ffff0075a7 */ /* 0x000e6400080a110c */
[----:B-1----:R-:W-:Y:S05]  /*1720*/  @!P5 BRA `(.L_x_8) ;  /* 0x000000400050d947 */ /* 0x002fea0003800000 */
.L_x_7:
[----:B------:R-:W-:Y:S01]  /*1730*/  BAR.SYNC.DEFER_BLOCKING 0x0 ;  /* 0x0000000000007b1d */ /* 0x000fe20000010000 */
[----:B------:R-:W-:Y:S01]  /*1740*/  LEA.HI.X.SX32 R45, R36, R37, 0x1, P4 ;  /* 0x00000025242d7211 */ /* 0x000fe200020f0eff */
[----:B------:R-:W-:Y:S01]  /*1750*/  IMAD R36, R41, UR21, RZ ;  /* 0x0000001529247c24 */ /* 0x000fe2000f8e02ff */
[----:B------:R-:W-:-:S03]  /*1760*/  PRMT R59, RZ, 0x7610, R59 ;  /* 0x00007610ff3b7816 */ /* 0x000fc6000000003b */
[----:B0-----:R-:W0:Y:S01]  /*1770*/  LDCU UR4, c[0x0][0x3a8] ;  /* 0x00007500ff0477ac */ /* 0x001e220008000800 */
[----:B------:R-:W0:Y:S01]  /*1780*/  LDTM.x32 R4, tmem[UR13+0x40] ;  /* 0x0000400d000479ee */ /* 0x000e2200082c0000 */
[----:B------:R-:W-:-:S04]  /*1790*/  IADD3 R42, P4, PT, R36, R43, RZ ;  /* 0x0000002b242a7210 */ /* 0x000fc80007f9e0ff */
[----:B------:R-:W-:Y:S02]  /*17a0*/  LEA.HI.X.SX32 R43, R36, R37, 0x1, P4 ;  /* 0x00000025242b7211 */ /* 0x000fe400020f0eff */
[----:B------:R-:W-:Y:S01]  /*17b0*/  PRMT R37, RZ, 0x7610, R37 ;  /* 0x00007610ff257816 */ /* 0x000fe20000000025 */
[----:B------:R-:W1:Y:S01]  /*17c0*/  @!P1 SYNCS.CCTL.IV [UR12+0x4400] ;  /* 0x00440000ff0099b1 */ /* 0x000e62000800000c */
[----:B------:R-:W-:Y:S01]  /*17d0*/  NOP ;  /* 0x0000000000007918 */ /* 0x000fe20000000000 */
[----:B------:R-:W1:Y:S04]  /*17e0*/  @P2 LDG.E.U8 R39, desc[UR26][R48.64] ;  /* 0x0000001a30272981 */ /* 0x000e68000c1e1100 */
[----:B------:R-:W2:Y:S04]  /*17f0*/  @P2 LDG.E.U8 R57, desc[UR26][R46.64] ;  /* 0x0000001a2e392981 */ /* 0x000ea8000c1e1100 */
[----:B------:R-:W3:Y:S04]  /*1800*/  @P2 LDG.E.U8 R59, desc[UR26][R44.64] ;  /* 0x0000001a2c3b2981 */ /* 0x000ee8000c1e1100 */
[----:B------:R-:W4:Y:S01]  /*1810*/  @P2 LDG.E.U8 R37, desc[UR26][R42.64] ;  /* 0x0000001a2a252981 */ /* 0x000f22000c1e1100 */
[----:B0-----:R-:W-:Y:S01]  /*1820*/  FMUL R36, R4, UR4 ;  /* 0x0000000404247c20 */ /* 0x001fe20008400000 */
[----:B------:R-:W-:Y:S01]  /*1830*/  FMUL R41, R5, UR4 ;  /* 0x0000000405297c20 */ /* 0x000fe20008400000 */
[----:B------:R-:W-:Y:S01]  /*1840*/  FMUL R38, R6, UR4 ;  /* 0x0000000406267c20 */ /* 0x000fe20008400000 */
[----:B------:R-:W-:Y:S01]  /*1850*/  FMUL R40, R7, UR4 ;  /* 0x0000000407287c20 */ /* 0x000fe20008400000 */
[----:B------:R-:W-:Y:S01]  /*1860*/  FMUL R61, R8, UR4 ;  /* 0x00000004083d7c20 */ /* 0x000fe20008400000 */
[----:B------:R-:W-:-:S02]  /*1870*/  UIADD3 UR18, UPT, UPT, UR20, -0x20, URZ ;  /* 0xffffffe014127890 */ /* 0x000fc4000fffe0ff */
[----:B------:R-:W-:Y:S01]  /*1880*/  FMNMX3 R38, R36, R41, R38, !PT ;  /* 0x0000002924267276 */ /* 0x000fe20007800026 */
[----:B------:R-:W-:Y:S01]  /*1890*/  FMUL R36, R9, UR4 ;  /* 0x0000000409247c20 */ /* 0x000fe20008400000 */
[----:B------:R-:W-:Y:S02]  /*18a0*/  FMUL R41, R10, UR4 ;  /* 0x000000040a297c20 */ /* 0x000fe40008400000 */
[----:B------:R-:W-:Y:S01]  /*18b0*/  FMNMX3 R40, R38, R40, R61, !PT ;  /* 0x0000002826287276 */ /* 0x000fe2000780003d */
[----:B------:R-:W-:Y:S01]  /*18c0*/  FMUL R38, R11, UR4 ;  /* 0x000000040b267c20 */ /* 0x000fe20008400000 */
[----:B------:R-:W-:Y:S02]  /*18d0*/  FMUL R61, R12, UR4 ;  /* 0x000000040c3d7c20 */ /* 0x000fe40008400000 */
[----:B------:R-:W-:Y:S01]  /*18e0*/  FMNMX3 R40, R40, R36, R41, !PT ;  /* 0x0000002428287276 */ /* 0x000fe20007800029 */
[----:B------:R-:W-:Y:S01]  /*18f0*/  FMUL R36, R13, UR4 ;  /* 0x000000040d247c20 */ /* 0x000fe20008400000 */
[----:B------:R-:W-:-:S02]  /*1900*/  FMUL R41, R14, UR4 ;  /* 0x000000040e297c20 */ /* 0x000fc40008400000 */
        /* <DEDUP_REMOVED lines=31> */
[----:B------:R-:W-:-:S03]  /*1b00*/  FMUL R38, R35, UR4 ;  /* 0x0000000423267c20 */ /* 0x000fc60008400000 */
[----:B------:R-:W-:-:S04]  /*1b10*/  FMNMX3 R41, R40, R36, R41, !PT ;  /* 0x0000002428297276 */ /* 0x000fc80007800029 */
[----:B------:R-:W-:Y:S02]  /*1b20*/  FMNMX3 R41, R41, -INF , R38, !PT ;  /* 0xff80000029297876 */ /* 0x000fe40007800026 */
[----:B------:R-:W-:Y:S02]  /*1b30*/  SHF.R.S32.HI R38, RZ, 0x2, R3 ;  /* 0x00000002ff267819 */ /* 0x000fe40000011403 */
[----:B------:R-:W-:Y:S01]  /*1b40*/  SHF.L.U32 R3, R3, 0x5, RZ ;  /* 0x0000000503037819 */ /* 0x000fe200000006ff */
[--C-:B------:R-:W-:Y:S01]  /*1b50*/  FFMA R4, R4, UR4, -R41.reuse ;  /* 0x0000000404047c23 */ /* 0x100fe20008000829 */
[--C-:B------:R-:W-:Y:S01]  /*1b60*/  FFMA R5, R5, UR4, -R41.reuse ;  /* 0x0000000405057c23 */ /* 0x100fe20008000829 */
[--C-:B------:R-:W-:Y:S01]  /*1b70*/  FFMA R6, R6, UR4, -R41.reuse ;  /* 0x0000000406067c23 */ /* 0x100fe20008000829 */
[--C-:B------:R-:W-:Y:S01]  /*1b80*/  FFMA R7, R7, UR4, -R41.reuse ;  /* 0x0000000407077c23 */ /* 0x100fe20008000829 */
[----:B------:R-:W-:Y:S01]  /*1b90*/  FMUL R4, R4, 1.4426950216293334961 ;  /* 0x3fb8aa3b04047820 */ /* 0x000fe20000400000 */
[----:B------:R-:W-:Y:S01]  /*1ba0*/  FMUL R5, R5, 1.4426950216293334961 ;  /* 0x3fb8aa3b05057820 */ /* 0x000fe20000400000 */
[----:B------:R-:W-:Y:S01]  /*1bb0*/  FMUL R6, R6, 1.4426950216293334961 ;  /* 0x3fb8aa3b06067820 */ /* 0x000fe20000400000 */
[----:B------:R-:W-:Y:S01]  /*1bc0*/  FMUL R7, R7, 1.4426950216293334961 ;  /* 0x3fb8aa3b07077820 */ /* 0x000fe20000400000 */
[--C-:B------:R-:W-:Y:S01]  /*1bd0*/  FFMA R8, R8, UR4, -R41.reuse ;  /* 0x0000000408087c23 */ /* 0x100fe20008000829 */
[--C-:B------:R-:W-:Y:S01]  /*1be0*/  FFMA R9, R9, UR4, -R41.reuse ;  /* 0x0000000409097c23 */ /* 0x100fe20008000829 */
[----:B------:R-:W-:Y:S01]  /*1bf0*/  MUFU.EX2 R4, R4 ;  /* 0x0000000400047308 */ /* 0x000fe20000000800 */
[--C-:B------:R-:W-:Y:S01]  /*1c00*/  FFMA R12, R12, UR4, -R41.reuse ;  /* 0x000000040c0c7c23 */ /* 0x100fe20008000829 */
[----:B------:R-:W-:Y:S01]  /*1c10*/  FMUL R8, R8, 1.4426950216293334961 ;  /* 0x3fb8aa3b08087820 */ /* 0x000fe20000400000 */
[--C-:B------:R-:W-:Y:S01]  /*1c20*/  FFMA R14, R14, UR4, -R41.reuse ;  /* 0x000000040e0e7c23 */ /* 0x100fe20008000829 */
[--C-:B------:R-:W-:Y:S01]  /*1c30*/  FFMA R17, R17, UR4, -R41.reuse ;  /* 0x0000000411117c23 */ /* 0x100fe20008000829 */
[----:B------:R-:W-:Y:S01]  /*1c40*/  FMUL R9, R9, 1.4426950216293334961 ;  /* 0x3fb8aa3b09097820 */ /* 0x000fe20000400000 */
[--C-:B------:R-:W-:Y:S01]  /*1c50*/  FFMA R10, R10, UR4, -R41.reuse ;  /* 0x000000040a0a7c23 */ /* 0x100fe20008000829 */
[--C-:B------:R-:W-:Y:S01]  /*1c60*/  FFMA R18, R18, UR4, -R41.reuse ;  /* 0x0000000412127c23 */ /* 0x100fe20008000829 */
[----:B------:R-:W0:Y:S01]  /*1c70*/  MUFU.EX2 R5, R5 ;  /* 0x0000000500057308 */ /* 0x000e220000000800 */
[----:B------:R-:W-:Y:S01]  /*1c80*/  FMUL R70, R12, 1.4426950216293334961 ;  /* 0x3fb8aa3b0c467820 */ /* 0x000fe20000400000 */
[--C-:B------:R-:W-:Y:S01]  /*1c90*/  FFMA R19, R19, UR4, -R41.reuse ;  /* 0x0000000413137c23 */ /* 0x100fe20008000829 */
[----:B------:R-:W-:Y:S01]  /*1ca0*/  FMUL R12, R14, 1.4426950216293334961 ;  /* 0x3fb8aa3b0e0c7820 */ /* 0x000fe20000400000 */
[--C-:B------:R-:W-:Y:S01]  /*1cb0*/  FFMA R21, R21, UR4, -R41.reuse ;  /* 0x0000000415157c23 */ /* 0x100fe20008000829 */
[----:B------:R-:W-:Y:S01]  /*1cc0*/  FMUL R14, R17, 1.4426950216293334961 ;  /* 0x3fb8aa3b110e7820 */ /* 0x000fe20000400000 */
[----:B------:R-:W-:Y:S01]  /*1cd0*/  FMUL R10, R10, 1.4426950216293334961 ;  /* 0x3fb8aa3b0a0a7820 */ /* 0x000fe20000400000 */
[--C-:B------:R-:W-:Y:S01]  /*1ce0*/  FFMA R11, R11, UR4, -R41.reuse ;  /* 0x000000040b0b7c23 */ /* 0x100fe20008000829 */
[----:B------:R-:W5:Y:S01]  /*1cf0*/  MUFU.EX2 R6, R6 ;  /* 0x0000000600067308 */ /* 0x000f620000000800 */
[----:B------:R-:W-:Y:S01]  /*1d00*/  FMUL R17, R18, 1.4426950216293334961 ;  /* 0x3fb8aa3b12117820 */ /* 0x000fe20000400000 */
[----:B------:R-:W-:Y:S01]  /*1d10*/  FMUL R18, R19, 1.4426950216293334961 ;  /* 0x3fb8aa3b13127820 */ /* 0x000fe20000400000 */
[--C-:B------:R-:W-:Y:S01]  /*1d20*/  FFMA R20, R20, UR4, -R41.reuse ;  /* 0x0000000414147c23 */ /* 0x100fe20008000829 */
[----:B------:R-:W-:Y:S01]  /*1d30*/  FMUL R19, R21, 1.4426950216293334961 ;  /* 0x3fb8aa3b15137820 */ /* 0x000fe20000400000 */
[----:B------:R-:W-:Y:S01]  /*1d40*/  FFMA R22, R22, UR4, -R41 ;  /* 0x0000000416167c23 */ /* 0x000fe20008000829 */
[----:B------:R-:W-:Y:S01]  /*1d50*/  FMUL R11, R11, 1.4426950216293334961 ;  /* 0x3fb8aa3b0b0b7820 */ /* 0x000fe20000400000 */
[----:B------:R-:W-:Y:S01]  /*1d60*/  FMUL R36, R20, 1.4426950216293334961 ;  /* 0x3fb8aa3b14247820 */ /* 0x000fe20000400000 */
[----:B------:R-:W5:Y:S01]  /*1d70*/  MUFU.EX2 R7, R7 ;  /* 0x0000000700077308 */ /* 0x000f620000000800 */
[----:B0-----:R-:W-:Y:S01]  /*1d80*/  FADD R21, R4, R5 ;  /* 0x0000000504157221 */ /* 0x001fe20000000000 */
[----:B------:R-:W-:Y:S01]  /*1d90*/  FMUL R20, R22, 1.4426950216293334961 ;  /* 0x3fb8aa3b16147820 */ /* 0x000fe20000400000 */
[--C-:B------:R-:W-:Y:S01]  /*1da0*/  FFMA R13, R13, UR4, -R41.reuse ;  /* 0x000000040d0d7c23 */ /* 0x100fe20008000829 */
[--C-:B------:R-:W-:Y:S01]  /*1db0*/  FFMA R15, R15, UR4, -R41.reuse ;  /* 0x000000040f0f7c23 */ /* 0x100fe20008000829 */
[--C-:B------:R-:W-:Y:S01]  /*1dc0*/  FFMA R24, R24, UR4, -R41.reuse ;  /* 0x0000000418187c23 */ /* 0x100fe20008000829 */
[----:B------:R-:W-:Y:S01]  /*1dd0*/  FFMA R16, R16, UR4, -R41 ;  /* 0x0000000410107c23 */ /* 0x000fe20008000829 */
[----:B------:R-:W-:Y:S01]  /*1de0*/  FMUL R13, R13, 1.4426950216293334961 ;  /* 0x3fb8aa3b0d0d7820 */ /* 0x000fe20000400000 */
[----:B------:R-:W0:Y:S01]  /*1df0*/  MUFU.EX2 R8, R8 ;  /* 0x0000000800087308 */ /* 0x000e220000000800 */
[----:B-----5:R-:W-:Y:S01]  /*1e00*/  FADD R22, R6, R21 ;  /* 0x0000001506167221 */ /* 0x020fe20000000000 */
[----:B------:R-:W-:Y:S01]  /*1e10*/  FMUL R15, R15, 1.4426950216293334961 ;  /* 0x3fb8aa3b0f0f7820 */ /* 0x000fe20000400000 */
[----:B------:R-:W-:Y:S01]  /*1e20*/  FMUL R21, R24, 1.4426950216293334961 ;  /* 0x3fb8aa3b18157820 */ /* 0x000fe20000400000 */
[----:B------:R-:W-:Y:S01]  /*1e30*/  FMUL R16, R16, 1.4426950216293334961 ;  /* 0x3fb8aa3b10107820 */ /* 0x000fe20000400000 */
[--C-:B------:R-:W-:Y:S01]  /*1e40*/  FFMA R25, R25, UR4, -R41.reuse ;  /* 0x0000000419197c23 */ /* 0x100fe20008000829 */
[--C-:B------:R-:W-:Y:S01]  /*1e50*/  FFMA R23, R23, UR4, -R41.reuse ;  /* 0x0000000417177c23 */ /* 0x100fe20008000829 */
[--C-:B------:R-:W-:Y:S01]  /*1e60*/  FFMA R26, R26, UR4, -R41.reuse ;  /* 0x000000041a1a7c23 */ /* 0x100fe20008000829 */
[----:B------:R-:W5:Y:S01]  /*1e70*/  MUFU.EX2 R9, R9 ;  /* 0x0000000900097308 */ /* 0x000f620000000800 */
[----:B------:R-:W-:Y:S01]  /*1e80*/  FADD R61, R7, R22 ;  /* 0x00000016073d7221 */ /* 0x000fe20000000000 */
[----:B------:R-:W-:Y:S01]  /*1e90*/  FMUL R25, R25, 1.4426950216293334961 ;  /* 0x3fb8aa3b19197820 */ /* 0x000fe20000400000 */
[----:B------:R-:W-:Y:S01]  /*1ea0*/  FMUL R23, R23, 1.4426950216293334961 ;  /* 0x3fb8aa3b17177820 */ /* 0x000fe20000400000 */
[----:B------:R-:W-:Y:S01]  /*1eb0*/  FMUL R26, R26, 1.4426950216293334961 ;  /* 0x3fb8aa3b1a1a7820 */ /* 0x000fe20000400000 */
[--C-:B------:R-:W-:Y:S01]  /*1ec0*/  FFMA R27, R27, UR4, -R41.reuse ;  /* 0x000000041b1b7c23 */ /* 0x100fe20008000829 */
[--C-:B------:R-:W-:Y:S01]  /*1ed0*/  FFMA R28, R28, UR4, -R41.reuse ;  /* 0x000000041c1c7c23 */ /* 0x100fe20008000829 */
[----:B------:R-:W-:Y:S01]  /*1ee0*/  FFMA R29, R29, UR4, -R41 ;  /* 0x000000041d1d7c23 */ /* 0x000fe20008000829 */
[----:B------:R-:W5:Y:S01]  /*1ef0*/  MUFU.EX2 R10, R10 ;  /* 0x0000000a000a7308 */ /* 0x000f620000000800 */
[----:B0-----:R-:W-:Y:S01]  /*1f00*/  FADD R22, R8, R61 ;  /* 0x0000003d08167221 */ /* 0x001fe20000000000 */
[----:B------:R-:W-:Y:S01]  /*1f10*/  FMUL R27, R27, 1.4426950216293334961 ;  /* 0x3fb8aa3b1b1b7820 */ /* 0x000fe20000400000 */
[----:B------:R-:W-:Y:S01]  /*1f20*/  FMUL R28, R28, 1.4426950216293334961 ;  /* 0x3fb8aa3b1c1c7820 */ /* 0x000fe20000400000 */
[----:B------:R-:W-:Y:S01]  /*1f30*/  FMUL R29, R29, 1.4426950216293334961 ;  /* 0x3fb8aa3b1d1d7820 */ /* 0x000fe20000400000 */
[--C-:B------:R-:W-:Y:S01]  /*1f40*/  FFMA R30, R30, UR4, -R41.reuse ;  /* 0x000000041e1e7c23 */ /* 0x100fe20008000829 */
[--C-:B------:R-:W-:Y:S01]  /*1f50*/  FFMA R31, R31, UR4, -R41.reuse ;  /* 0x000000041f1f7c23 */ /* 0x100fe20008000829 */
[--C-:B------:R-:W-:Y:S01]  /*1f60*/  FFMA R34, R34, UR4, -R41.reuse ;  /* 0x0000000422227c23 */ /* 0x100fe20008000829 */
[----:B------:R-:W0:Y:S01]  /*1f70*/  MUFU.EX2 R11, R11 ;  /* 0x0000000b000b7308 */ /* 0x000e220000000800 */
[----:B-----5:R-:W-:Y:S01]  /*1f80*/  FADD R61, R9, R22 ;  /* 0x00000016093d7221 */ /* 0x020fe20000000000 */
[----:B------:R-:W-:Y:S01]  /*1f90*/  FMUL R30, R30, 1.4426950216293334961 ;  /* 0x3fb8aa3b1e1e7820 */ /* 0x000fe20000400000 */
[--C-:B------:R-:W-:Y:S01]  /*1fa0*/  FFMA R35, R35, UR4, -R41.reuse ;  /* 0x0000000423237c23 */ /* 0x100fe20008000829 */
[----:B------:R-:W-:Y:S01]  /*1fb0*/  FMUL R31, R31, 1.4426950216293334961 ;  /* 0x3fb8aa3b1f1f7820 */ /* 0x000fe20000400000 */
[----:B------:R-:W-:Y:S01]  /*1fc0*/  SGXT R38, R38, 0x1 ;  /* 0x000000012626781a */ /* 0x000fe20000000200 */
[----:B------:R-:W-:Y:S01]  /*1fd0*/  FFMA R32, R32, UR4, -R41 ;  /* 0x0000000420207c23 */ /* 0x000fe20008000829 */
[----:B------:R-:W-:Y:S01]  /*1fe0*/  FMUL R34, R34, 1.4426950216293334961 ;  /* 0x3fb8aa3b22227820 */ /* 0x000fe20000400000 */
[----:B------:R-:W5:Y:S01]  /*1ff0*/  MUFU.EX2 R70, R70 ;  /* 0x0000004600467308 */ /* 0x000f620000000800 */
[----:B------:R-:W-:Y:S01]  /*2000*/  FADD R24, R10, R61 ;  /* 0x0000003d0a187221 */ /* 0x000fe20000000000 */
[----:B------:R-:W-:Y:S01]  /*2010*/  FMUL R35, R35, 1.4426950216293334961 ;  /* 0x3fb8aa3b23237820 */ /* 0x000fe20000400000 */
[----:B------:R-:W-:Y:S01]  /*2020*/  FFMA R33, R33, UR4, -R41 ;  /* 0x0000000421217c23 */ /* 0x000fe20008000829 */
[----:B------:R-:W-:Y:S01]  /*2030*/  LOP3.LUT R38, R38, 0x90, RZ, 0xc0, !PT ;  /* 0x0000009026267812 */ /* 0x000fe200078ec0ff */
[----:B------:R-:W-:Y:S01]  /*2040*/  FMUL R32, R32, 1.4426950216293334961 ;  /* 0x3fb8aa3b20207820 */ /* 0x000fe20000400000 */
[----:B------:R-:W-:Y:S01]  /*2050*/  F2FP.SATFINITE.E4M3.F32.PACK_AB_MERGE_C R68, R7, R6, RZ ;  /* 0x000000060744723e */ /* 0x000fe200048070ff */
[----:B------:R-:W-:Y:S01]  /*2060*/  FMUL R33, R33, 1.4426950216293334961 ;  /* 0x3fb8aa3b21217820 */ /* 0x000fe20000400000 */
[----:B------:R-:W5:Y:S01]  /*2070*/  MUFU.EX2 R13, R13 ;  /* 0x0000000d000d7308 */ /* 0x000f620000000800 */
[----:B0-----:R-:W-:Y:S01]  /*2080*/  FADD R61, R11, R24 ;  /* 0x000000180b3d7221 */ /* 0x001fe20000000000 */
[----:B------:R-:W-:-:S02]  /*2090*/  LOP3.LUT R3, R38, 0x1f60, R3, 0xf8, !PT ;  /* 0x00001f6026037812 */ /* 0x000fc400078ef803 */
[----:B------:R-:W-:Y:S02]  /*20a0*/  F2FP.SATFINITE.E4M3.F32.PACK_AB_MERGE_C R68, R5, R4, R68 ;  /* 0x000000040544723e */ /* 0x000fe40004807044 */
[----:B------:R-:W-:Y:S02]  /*20b0*/  F2FP.SATFINITE.E4M3.F32.PACK_AB_MERGE_C R69, R11, R10, RZ ;  /* 0x0000000a0b45723e */ /* 0x000fe400048070ff */
[----:B------:R-:W0:Y:S01]  /*20c0*/  MUFU.EX2 R12, R12 ;  /* 0x0000000c000c7308 */ /* 0x000e220000000800 */
[----:B-----5:R-:W-:Y:S01]  /*20d0*/  FADD R24, R70, R61 ;  /* 0x0000003d46187221 */ /* 0x020fe20000000000 */
[----:B------:R-:W-:Y:S02]  /*20e0*/  F2FP.SATFINITE.E4M3.F32.PACK_AB_MERGE_C R69, R9, R8, R69 ;  /* 0x000000080945723e */ /* 0x000fe40004807045 */
[----:B------:R-:W-:-:S04]  /*20f0*/  LOP3.LUT R40, R3, 0x10, RZ, 0x3c, !PT ;  /* 0x0000001003287812 */ /* 0x000fc800078e3cff */
[----:B------:R-:W5:Y:S01]  /*2100*/  MUFU.EX2 R15, R15 ;  /* 0x0000000f000f7308 */ /* 0x000f620000000800 */
[----:B------:R-:W-:-:S07]  /*2110*/  FADD R61, R13, R24 ;  /* 0x000000180d3d7221 */ /* 0x000fce0000000000 */
[----:B------:R-:W5:Y:S01]  /*2120*/  MUFU.EX2 R71, R16 ;  /* 0x0000001000477308 */ /* 0x000f620000000800 */
[----:B0-----:R-:W-:-:S07]  /*2130*/  FADD R24, R12, R61 ;  /* 0x0000003d0c187221 */ /* 0x001fce0000000000 */
[----:B------:R-:W0:Y:S01]  /*2140*/  MUFU.EX2 R14, R14 ;  /* 0x0000000e000e7308 */ /* 0x000e220000000800 */
[C---:B-----5:R-:W-:Y:S01]  /*2150*/  FADD R24, R15.reuse, R24 ;  /* 0x000000180f187221 */ /* 0x060fe20000000000 */
[----:B------:R-:W-:-:S04]  /*2160*/  F2FP.SATFINITE.E4M3.F32.PACK_AB_MERGE_C R12, R15, R12, RZ ;  /* 0x0000000c0f0c723e */ /* 0x000fc800048070ff */
[----:B------:R-:W-:Y:S02]  /*2170*/  F2FP.SATFINITE.E4M3.F32.PACK_AB_MERGE_C R70, R13, R70, R12 ;  /* 0x000000460d46723e */ /* 0x000fe4000480700c */
[----:B------:R-:W5:Y:S08]  /*2180*/  MUFU.EX2 R17, R17 ;  /* 0x0000001100117308 */ /* 0x000f700000000800 */
[----:B------:R-:W0:Y:S08]  /*2190*/  MUFU.EX2 R18, R18 ;  /* 0x0000001200127308 */ /* 0x000e300000000800 */
[----:B------:R-:W0:Y:S08]  /*21a0*/  MUFU.EX2 R16, R36 ;  /* 0x0000002400107308 */ /* 0x000e300000000800 */
[----:B------:R0:W-:Y:S08]  /*21b0*/  MUFU.EX2 R22, R25 ;  /* 0x0000001900167308 */ /* 0x0001f00000000800 */
[----:B------:R-:W5:Y:S01]  /*21c0*/  MUFU.EX2 R19, R19 ;  /* 0x0000001300137308 */ /* 0x000f620000000800 */
[----:B0-----:R-:W-:-:S04]  /*21d0*/  FADD R25, R71, R24 ;  /* 0x0000001847197221 */ /* 0x001fc80000000000 */
[----:B------:R-:W-:-:S03]  /*21e0*/  FADD R24, R14, R25 ;  /* 0x000000190e187221 */ /* 0x000fc60000000000 */
[----:B------:R-:W0:Y:S01]  /*21f0*/  MUFU.EX2 R20, R20 ;  /* 0x0000001400147308 */ /* 0x000e220000000800 */
[----:B-----5:R-:W-:Y:S01]  /*2200*/  FADD R25, R17, R24 ;  /* 0x0000001811197221 */ /* 0x020fe20000000000 */
[----:B------:R-:W-:-:S03]  /*2210*/  F2FP.SATFINITE.E4M3.F32.PACK_AB_MERGE_C R17, R18, R17, RZ ;  /* 0x000000111211723e */ /* 0x000fc600048070ff */
[----:B------:R-:W-:Y:S01]  /*2220*/  FADD R25, R18, R25 ;  /* 0x0000001912197221 */ /* 0x000fe20000000000 */
[----:B------:R-:W-:Y:S02]  /*2230*/  F2FP.SATFINITE.E4M3.F32.PACK_AB_MERGE_C R71, R14, R71, R17 ;  /* 0x000000470e47723e */ /* 0x000fe40004807011 */
[----:B------:R-:W5:Y:S01]  /*2240*/  MUFU.EX2 R23, R23 ;  /* 0x0000001700177308 */ /* 0x000f620000000800 */
[----:B------:R-:W-:-:S04]  /*2250*/  FADD R24, R16, R25 ;  /* 0x0000001910187221 */ /* 0x000fc80000000000 */
[----:B------:R-:W-:-:S03]  /*2260*/  FADD R25, R19, R24 ;  /* 0x0000001813197221 */ /* 0x000fc60000000000 */
[----:B------:R-:W5:Y:S01]  /*2270*/  MUFU.EX2 R21, R21 ;  /* 0x0000001500157308 */ /* 0x000f620000000800 */
[----:B0-----:R-:W-:-:S07]  /*2280*/  FADD R24, R20, R25 ;  /* 0x0000001914187221 */ /* 0x001fce0000000000 */
[----:B------:R-:W0:Y:S01]  /*2290*/  MUFU.EX2 R26, R26 ;  /* 0x0000001a001a7308 */ /* 0x000e220000000800 */
[C---:B-----5:R-:W-:Y:S01]  /*22a0*/  FADD R24, R23.reuse, R24 ;  /* 0x0000001817187221 */ /* 0x060fe20000000000 */
[----:B------:R-:W-:-:S04]  /*22b0*/  F2FP.SATFINITE.E4M3.F32.PACK_AB_MERGE_C R72, R23, R20, RZ ;  /* 0x000000141748723e */ /* 0x000fc800048070ff */
[----:B------:R-:W-:Y:S02]  /*22c0*/  F2FP.SATFINITE.E4M3.F32.PACK_AB_MERGE_C R72, R19, R16, R72 ;  /* 0x000000101348723e */ /* 0x000fe40004807048 */
[----:B------:R-:W5:Y:S01]  /*22d0*/  MUFU.EX2 R27, R27 ;  /* 0x0000001b001b7308 */ /* 0x000f620000000800 */
[----:B------:R-:W-:-:S04]  /*22e0*/  FADD R25, R21, R24 ;  /* 0x0000001815197221 */ /* 0x000fc80000000000 */
[----:B------:R-:W-:-:S03]  /*22f0*/  FADD R25, R22, R25 ;  /* 0x0000001916197221 */ /* 0x000fc60000000000 */
[----:B------:R-:W2:Y:S01]  /*2300*/  MUFU.EX2 R28, R28 ;  /* 0x0000001c001c7308 */ /* 0x000ea20000000800 */
[----:B0-----:R-:W-:-:S07]  /*2310*/  FADD R24, R26, R25 ;  /* 0x000000191a187221 */ /* 0x001fce0000000000 */
[----:B------:R-:W0:Y:S01]  /*2320*/  MUFU.EX2 R29, R29 ;  /* 0x0000001d001d7308 */ /* 0x000e220000000800 */
[C---:B-----5:R-:W-:Y:S01]  /*2330*/  FADD R25, R27.reuse, R24 ;  /* 0x000000181b197221 */ /* 0x060fe20000000000 */
[----:B------:R-:W-:Y:S01]  /*2340*/  F2FP.SATFINITE.E4M3.F32.PACK_AB_MERGE_C R73, R27, R26, RZ ;  /* 0x0000001a1b49723e */ /* 0x000fe200048070ff */
[----:B-1----:R1:W-:Y:S03]  /*2350*/  STS.U8 [R2+UR12+0x4000], R39 ;  /* 0x0040002702007988 */ /* 0x0023e6000800000c */
[----:B------:R-:W-:Y:S02]  /*2360*/  F2FP.SATFINITE.E4M3.F32.PACK_AB_MERGE_C R73, R22, R21, R73 ;  /* 0x000000151649723e */ /* 0x000fe40004807049 */
[----:B------:R-:W5:Y:S01]  /*2370*/  MUFU.EX2 R30, R30 ;  /* 0x0000001e001e7308 */ /* 0x000f620000000800 */
[----:B--2---:R-:W-:Y:S01]  /*2380*/  FADD R24, R28, R25 ;  /* 0x000000191c187221 */ /* 0x004fe20000000000 */
[----:B------:R2:W-:Y:S04]  /*2390*/  STS.U8 [R2+UR12+0x4100], R57 ;  /* 0x0041003902007988 */ /* 0x0005e8000800000c */
[----:B---3--:R2:W-:Y:S02]  /*23a0*/  STS.U8 [R2+UR12+0x4200], R59 ;  /* 0x0042003b02007988 */ /* 0x0085e4000800000c */
[----:B------:R-:W3:Y:S01]  /*23b0*/  MUFU.EX2 R31, R31 ;  /* 0x0000001f001f7308 */ /* 0x000ee20000000800 */
[----:B0-----:R-:W-:Y:S01]  /*23c0*/  FADD R7, R29, R24 ;  /* 0x000000181d077221 */ /* 0x001fe20000000000 */
[----:B----4-:R2:W-:Y:S04]  /*23d0*/  STS.U8 [R2+UR12+0x4300], R37 ;  /* 0x0043002502007988 */ /* 0x0105e8000800000c */
[----:B------:R2:W-:Y:S02]  /*23e0*/  STS.128 [R3+UR12+0x2000], R68 ;  /* 0x0020004403007988 */ /* 0x0005e40008000c0c */
[----:B------:R-:W-:Y:S01]  /*23f0*/  MUFU.EX2 R36, R34 ;  /* 0x0000002200247308 */ /* 0x000fe20000000800 */
[----:B-----5:R-:W-:-:S07]  /*2400*/  FADD R6, R30, R7 ;  /* 0x000000071e067221 */ /* 0x020fce0000000000 */
[----:B------:R-:W0:Y:S01]  /*2410*/  MUFU.EX2 R61, R35 ;  /* 0x00000023003d7308 */ /* 0x000e220000000800 */
[C---:B---3--:R-:W-:Y:S01]  /*2420*/  FADD R6, R31.reuse, R6 ;  /* 0x000000061f067221 */ /* 0x048fe20000000000 */
[----:B------:R-:W-:-:S04]  /*2430*/  F2FP.SATFINITE.E4M3.F32.PACK_AB_MERGE_C R74, R31, R30, RZ ;  /* 0x0000001e1f4a723e */ /* 0x000fc800048070ff */
[----:B------:R-:W-:Y:S02]  /*2440*/  F2FP.SATFINITE.E4M3.F32.PACK_AB_MERGE_C R74, R29, R28, R74 ;  /* 0x0000001c1d4a723e */ /* 0x000fe4000480704a */
[----:B------:R-:W3:Y:S08]  /*2450*/  MUFU.EX2 R75, R32 ;  /* 0x00000020004b7308 */ /* 0x000ef00000000800 */
[----:B------:R-:W4:Y:S01]  /*2460*/  MUFU.EX2 R38, R33 ;  /* 0x0000002100267308 */ /* 0x000f220000000800 */
[----:B0-----:R-:W-:Y:S01]  /*2470*/  F2FP.SATFINITE.E4M3.F32.PACK_AB_MERGE_C R4, R61, R36, RZ ;  /* 0x000000243d04723e */ /* 0x001fe200048070ff */
[----:B---3--:R-:W-:-:S03]  /*2480*/  FADD R67, R75, R6 ;  /* 0x000000064b437221 */ /* 0x008fc60000000000 */
[----:B----4-:R-:W-:Y:S01]  /*2490*/  F2FP.SATFINITE.E4M3.F32.PACK_AB_MERGE_C R75, R38, R75, R4 ;  /* 0x0000004b264b723e */ /* 0x010fe20004807004 */
[----:B------:R-:W-:-:S04]  /*24a0*/  FADD R4, -R41, -INF ;  /* 0xff80000029047421 */ /* 0x000fc80000000100 */
[----:B-1----:R-:W-:Y:S01]  /*24b0*/  FMUL R39, R4, 1.4426950216293334961 ;  /* 0x3fb8aa3b04277820 */ /* 0x002fe20000400000 */
[----:B------:R2:W-:Y:S01]  /*24c0*/  STS.128 [R40+UR12+0x2000], R72 ;  /* 0x0020004828007988 */ /* 0x0005e20008000c0c */
[----:B------:R-:W0:Y:S04]  /*24d0*/  LDTM.x32 R4, tmem[UR13] ;  /* 0x0000000d000479ee */ /* 0x000e2800082c0000 */
[----:B------:R-:W1:Y:S01]  /*24e0*/  MUFU.EX2 R39, R39 ;  /* 0x0000002700277308 */ /* 0x000e620000000800 */
[----:B------:R-:W-:Y:S01]  /*24f0*/  NOP ;  /* 0x0000000000007918 */ /* 0x000fe20000000000 */
[----:B------:R-:W-:Y:S05]  /*2500*/  @!P2 BRA `(.L_x_9) ;  /* 0x000000000084a947 */ /* 0x000fea0003800000 */
[C---:B01----:R-:W-:Y:S01]  /*2510*/  FMUL R4, R39.reuse, R4 ;  /* 0x0000000427047220 */ /* 0x043fe20000400000 */
[C---:B------:R-:W-:Y:S01]  /*2520*/  FMUL R5, R39.reuse, R5 ;  /* 0x0000000527057220 */ /* 0x040fe20000400000 */
        /* <DEDUP_REMOVED lines=29> */
[----:B------:R-:W-:-:S04]  /*2700*/  FMUL R35, R39, R35 ;  /* 0x0000002327237220 */ /* 0x000fc80000400000 */
[----:B------:R3:W-:Y:S03]  /*2710*/  STTM.x32 tmem[UR13], R4 ;  /* 0x00000004000079ed */ /* 0x0007e600082c000d */
.L_x_9:
[----:B0-----:R-:W0:Y:S02]  /*2720*/  FENCE.VIEW.ASYNC.T ;  /* 0x00000000000073c6 */ /* 0x001e240000000200 */
[----:B0-----:R-:W-:Y:S01]  /*2730*/  BAR.SYNC.DEFER_BLOCKING 0x0 ;  /* 0x0000000000007b1d */ /* 0x001fe20000010000 */
[----:B------:R-:W-:Y:S01]  /*2740*/  FADD R67, R38, R67 ;  /* 0x0000004326437221 */ /* 0x000fe20000000000 */
[----:B------:R-:W-:-:S03]  /*2750*/  UISETP.GE.AND UP1, UPT, UR18, 0x1, UPT ;  /* 0x000000011200788c */ /* 0x000fc6000bf26270 */
[----:B------:R-:W-:-:S04]  /*2760*/  FADD R36, R36, R67 ;  /* 0x0000004324247221 */ /* 0x000fc80000000000 */
[----:B------:R-:W-:-:S04]  /*2770*/  FADD R36, R61, R36 ;  /* 0x000000243d247221 */ /* 0x000fc80000000000 */
[----:B-1----:R-:W-:Y:S01]  /*2780*/  FADD R36, R39, R36 ;  /* 0x0000002427247221 */ /* 0x002fe20000000000 */
[----:B------:R0:W-:Y:S06]  /*2790*/  MEMBAR.ALL.CTA ;  /* 0x0000000000007992 */ /* 0x0001ec0000008000 */
[----:B0-----:R-:W0:Y:S02]  /*27a0*/  FENCE.VIEW.ASYNC.S ;  /* 0x00000000000073c6 */ /* 0x001e240000000000 */
[----:B0-----:R-:W-:Y:S06]  /*27b0*/  BAR.SYNC.DEFER_BLOCKING 0x0 ;  /* 0x0000000000007b1d */ /* 0x001fec0000010000 */
[----:B------:R-:W-:Y:S05]  /*27c0*/  @!P3 BRA `(.L_x_10) ;  /* 0x000000000060b947 */ /* 0x000fea0003800000 */
[----:B------:R-:W-:Y:S01]  /*27d0*/  UIADD3 UR4, UPT, UPT, UR12, 0x2000, URZ ;  /* 0x000020000c047890 */ /* 0x000fe2000fffe0ff */
[----:B------:R-:W-:Y:S01]  /*27e0*/  UMOV UR16, 0xffffff00 ;  /* 0xffffff0000107882 */ /* 0x000fe20000000000 */
[----:B------:R-:W-:Y:S02]  /*27f0*/  UMOV UR17, 0x3fffbfef ;  /* 0x3fffbfef00117882 */ /* 0x000fe40000000000 */
[----:B------:R-:W-:Y:S02]  /*2800*/  USHF.R.U32.HI UR6, URZ, 0x4, UR4 ;  /* 0x00000004ff067899 */ /* 0x000fe40008011604 */
[----:B------:R-:W-:Y:S02]  /*2810*/  UIADD3 UR4, UPT, UPT, UR12, 0x4000, URZ ;  /* 0x000040000c047890 */ /* 0x000fe4000fffe0ff */
[----:B------:R-:W-:Y:S02]  /*2820*/  USGXT.U32 UR6, UR6, 0xe ;  /* 0x0000000e0606789a */ /* 0x000fe40008000000 */
[----:B------:R-:W-:Y:S01]  /*2830*/  USHF.R.U32.HI UR4, URZ, 0x4, UR4 ;  /* 0x00000004ff047899 */ /* 0x000fe20008011604 */
[----:B------:R-:W-:Y:S01]  /*2840*/  UMOV UR7, URZ ;  /* 0x000000ff00077c82 */ /* 0x000fe20008000000 */
[----:B------:R-:W-:-:S02]  /*2850*/  UIADD3 UR19, UPT, UPT, UR10, 0x20, URZ ;  /* 0x000000200a137890 */ /* 0x000fc4000fffe0ff */
[----:B------:R-:W-:Y:S02]  /*2860*/  USGXT.U32 UR20, UR4, 0xe ;  /* 0x0000000e0414789a */ /* 0x000fe40008000000 */
[----:B------:R-:W-:Y:S01]  /*2870*/  UIADD3.64 UR16, UPT, UPT, UR6, -UR16, URZ ;  /* 0x8000001006107297 */ /* 0x000fe2000fffe0ff */
        /* <DEDUP_REMOVED lines=9> */
[----:B------:R0:W-:Y:S01]  /*2910*/  UTCQMMA gdesc[UR6], gdesc[UR20], tmem[UR10], tmem[UR24], idesc[UR25], UPT ;  /* 0x00ff1814060075ea */ /* 0x0001e2000b80030a */
[----:B------:R0:W-:Y:S01]  /*2920*/  UTCQMMA gdesc[UR16], gdesc[UR20], tmem[UR19], tmem[UR28], idesc[UR29], UPT ;  /* 0x00ff1c14100075ea */ /* 0x0001e2000b800313 */
[----:B------:R0:W-:Y:S01]  /*2930*/  UTCBAR [UR4], URZ ;  /* 0x000000ff040073e9 */ /* 0x0001e200080000ff */
[----:B------:R-:W-:Y:S01]  /*2940*/  NOP ;  /* 0x0000000000007918 */ /* 0x000fe20000000000 */
.L_x_10:
[----:B------:R-:W-:Y:S01]  /*2950*/  FSEL R41, R41, -INF , P2 ;  /* 0xff80000029297808 */ /* 0x000fe20001000000 */
[----:B0-----:R-:W-:Y:S01]  /*2960*/  UMOV UR4, URZ ;  /* 0x000000ff00047c82 */ /* 0x001fe20008000000 */
[----:B------:R-:W-:Y:S01]  /*2970*/  FSEL R54, R36, 1, P2 ;  /* 0x3f80000024367808 */ /* 0x000fe20001000000 */
[----:B------:R-:W-:Y:S06]  /*2980*/  BRA.U !UP1, `(.L_x_11) ;  /* 0x0000001509ac7547 */ /* 0x000fec000b800000 */
[----:B------:R-:W-:Y:S01]  /*2990*/  USHF.R.U32.HI UR16, URZ, 0x4, UR8 ;  /* 0x00000004ff107899 */ /* 0x000fe20008011608 */
[----:B------:R-:W-:Y:S01]  /*29a0*/  SHF.L.U32 R55, R55, 0x5, RZ ;  /* 0x0000000537377819 */ /* 0x000fe200000006ff */
[----:B------:R-:W-:Y:S01]  /*29b0*/  UIADD3 UR8, UPT, UPT, UR12, 0x2000, URZ ;  /* 0x000020000c087890 */ /* 0x000fe2000fffe0ff */
[----:B---3--:R-:W-:Y:S01]  /*29c0*/  HFMA2 R5, -RZ, RZ, 0, 0 ;  /* 0x00000000ff057431 */ /* 0x008fe200000001ff */
[----:B------:R-:W-:Y:S01]  /*29d0*/  USHF.R.U32.HI UR29, URZ, 0x4, UR12 ;  /* 0x00000004ff1d7899 */ /* 0x000fe2000801160c */
[----:B------:R-:W-:Y:S01]  /*29e0*/  MOV R4, R41 ;  /* 0x0000002900047202 */ /* 0x000fe20000000f00 */
[----:B------:R-:W-:Y:S01]  /*29f0*/  USHF.R.U32.HI UR8, URZ, 0x4, UR8 ;  /* 0x00000004ff087899 */ /* 0x000fe20008011608 */
[----:B------:R-:W-:Y:S01]  /*2a00*/  MOV R61, R55 ;  /* 0x00000037003d7202 */ /* 0x000fe20000000f00 */
[----:B------:R-:W-:Y:S02]  /*2a10*/  UIADD3 UR6, UPT, UPT, UR12, 0x4800, URZ ;  /* 0x000048000c067890 */ /* 0x000fe4000fffe0ff */
[----:B------:R-:W-:-:S02]  /*2a20*/  USGXT.U32 UR29, UR29, 0xe ;  /* 0x0000000e1d1d789a */ /* 0x000fc40008000000 */
[----:B------:R-:W-:Y:S02]  /*2a30*/  USGXT.U32 UR30, UR8, 0xe ;  /* 0x0000000e081e789a */ /* 0x000fe40008000000 */
[----:B------:R-:W-:Y:S02]  /*2a40*/  USHF.L.U32 UR7, UR9, 0x5, URZ ;  /* 0x0000000509077899 */ /* 0x000fe400080006ff */
[----:B------:R-:W-:Y:S02]  /*2a50*/  USHF.R.U32.HI UR6, URZ, 0x4, UR6 ;  /* 0x00000004ff067899 */ /* 0x000fe40008011606 */
[----:B------:R-:W-:Y:S02]  /*2a60*/  UIADD3 UR32, UP2, UPT, UR29, 0x100, URZ ;  /* 0x000001001d207890 */ /* 0x000fe4000ff5e0ff */
[----:B------:R-:W-:Y:S01]  /*2a70*/  UIADD3 UR34, UP3, UPT, UR30, 0x100, URZ ;  /* 0x000001001e227890 */ /* 0x000fe2000ff7e0ff */
[----:B------:R-:W-:Y:S01]  /*2a80*/  UMOV UR4, URZ ;  /* 0x000000ff00047c82 */ /* 0x000fe20008000000 */
[----:B------:R-:W-:Y:S01]  /*2a90*/  UMOV UR5, URZ ;  /* 0x000000ff00057c82 */ /* 0x000fe20008000000 */
[----:B------:R-:W-:-:S02]  /*2aa0*/  USGXT.U32 UR20, UR6, 0xe ;  /* 0x0000000e0614789a */ /* 0x000fc40008000000 */
[----:B------:R-:W-:Y:S01]  /*2ab0*/  UISETP.NE.U32.AND UP1, UPT, UR22, URZ, UPT ;  /* 0x000000ff1600728c */ /* 0x000fe2000bf25070 */
[----:B------:R-:W0:Y:S01]  /*2ac0*/  LDCU UR31, c[0x0][0x3a8] ;  /* 0x00007500ff1f77ac */ /* 0x000e220008000800 */
[----:B------:R-:W-:Y:S02]  /*2ad0*/  USGXT.U32 UR16, UR16, 0xe ;  /* 0x0000000e1010789a */ /* 0x000fe40008000000 */
[----:B------:R-:W-:Y:S02]  /*2ae0*/  UIADD3.X UR33, UPT, UPT, UR4, 0x40004040, URZ, UP2, !UPT ;  /* 0x4000404004217890 */ /* 0x000fe400097fe4ff */
[----:B------:R-:W-:Y:S01]  /*2af0*/  UIADD3.X UR35, UPT, UPT, UR5, -0x3fffbff0, URZ, UP3, !UPT ;  /* 0xc000401005237890 */ /* 0x000fe20009ffe4ff */
[----:B------:R-:W-:Y:S01]  /*2b00*/  UMOV UR19, 0x1 ;  /* 0x0000000100137882 */ /* 0x000fe20000000000 */
[----:B------:R-:W-:Y:S01]  /*2b10*/  UMOV UR6, URZ ;  /* 0x000000ff00067c82 */ /* 0x000fe20008000000 */
[----:B------:R-:W-:Y:S01]  /*2b20*/  UMOV UR28, UR7 ;  /* 0x00000007001c7c82 */ /* 0x000fe20008000000 */
[----:B------:R-:W-:Y:S01]  /*2b30*/  UMOV UR17, 0xc0004010 ;  /* 0xc000401000117882 */ /* 0x000fe20000000000 */
[----:B------:R-:W-:-:S07]  /*2b40*/  UMOV UR21, 0xc0004010 ;  /* 0xc000401000157882 */ /* 0x000fce0000000000 */
.L_x_16:
[----:B------:R-:W-:Y:S02]  /*2b50*/  SHF.R.S32.HI R13, RZ, 0x1f, R61 ;  /* 0x0000001fff0d7819 */ /* 0x000fe4000001143d */
[C---:B------:R-:W-:Y:S02]  /*2b60*/  IADD3 R6, P2, PT, R61.reuse, R64, RZ ;  /* 0x000000403d067210 */ /* 0x040fe40007f5e0ff */
[C---:B------:R-:W-:Y:S02]  /*2b70*/  IADD3 R8, P3, PT, R61.reuse, R62, RZ ;  /* 0x0000003e3d087210 */ /* 0x040fe40007f7e0ff */
[----:B------:R-:W-:Y:S02]  /*2b80*/  IADD3 R10, P4, PT, R61, R52, RZ ;  /* 0x000000343d0a7210 */ /* 0x000fe40007f9e0ff */
[----:B------:R-:W-:Y:S02]  /*2b90*/  IADD3.X R7, PT, PT, R13, R65, RZ, P2, !PT ;  /* 0x000000410d077210 */ /* 0x000fe400017fe4ff */
[----:B------:R-:W-:-:S02]  /*2ba0*/  IADD3 R12, P2, PT, R61, R50, RZ ;  /* 0x000000323d0c7210 */ /* 0x000fc40007f5e0ff */
[C---:B------:R-:W-:Y:S02]  /*2bb0*/  IADD3.X R9, PT, PT, R13.reuse, R63, RZ, P3, !PT ;  /* 0x0000003f0d097210 */ /* 0x040fe40001ffe4ff */
[C---:B------:R-:W-:Y:S01]  /*2bc0*/  IADD3.X R11, PT, PT, R13.reuse, R53, RZ, P4, !PT ;  /* 0x000000350d0b7210 */ /* 0x040fe200027fe4ff */
[----:B------:R-:W3:Y:S01]  /*2bd0*/  LDG.E.U8 R7, desc[UR26][R6.64] ;  /* 0x0000001a06077981 */ /* 0x000ee2000c1e1100 */
[----:B------:R-:W-:-:S03]  /*2be0*/  IADD3.X R13, PT, PT, R13, R51, RZ, P2, !PT ;  /* 0x000000330d0d7210 */ /* 0x000fc600017fe4ff */
[----:B------:R-:W4:Y:S04]  /*2bf0*/  LDG.E.U8 R9, desc[UR26][R8.64] ;  /* 0x0000001a08097981 */ /* 0x000f28000c1e1100 */
[----:B------:R-:W5:Y:S04]  /*2c00*/  LDG.E.U8 R11, desc[UR26][R10.64] ;  /* 0x0000001a0a0b7981 */ /* 0x000f68000c1e1100 */
[----:B--2---:R-:W2:Y:S01]  /*2c10*/  LDG.E.U8 R13, desc[UR26][R12.64] ;  /* 0x0000001a0c0d7981 */ /* 0x004ea2000c1e1100 */
[----:B------:R-:W-:Y:S01]  /*2c20*/  UMOV UR8, 0x1 ;  /* 0x0000000100087882 */ /* 0x000fe20000000000 */
[----:B------:R-:W-:Y:S01]  /*2c30*/  VOTEU.ALL UP2, P1 ;  /* 0x0000000000ff7886 */ /* 0x000fe20000840000 */
[----:B------:R-:W-:-:S04]  /*2c40*/  @!UP0 UIADD3 UR8, UPT, UPT, -UR8, 0x100000, URZ ;  /* 0x0010000008088890 */ /* 0x000fc8000fffe1ff */
[----:B------:R-:W-:Y:S02]  /*2c50*/  @!UP0 USHF.L.U32 UR9, UR8, 0xb, URZ ;  /* 0x0000000b08098899 */ /* 0x000fe400080006ff */
[----:B------:R-:W-:Y:S01]  /*2c60*/  @!UP0 USHF.L.U32 UR8, UR8, 0x1, URZ ;  /* 0x0000000108088899 */ /* 0x000fe200080006ff */
[----:B---3--:R1:W-:Y:S04]  /*2c70*/  STS.U8 [R2+UR12+0x4400], R7 ;  /* 0x0044000702007988 */ /* 0x0083e8000800000c */
[----:B----4-:R1:W-:Y:S04]  /*2c80*/  STS.U8 [R2+UR12+0x4500], R9 ;  /* 0x0045000902007988 */ /* 0x0103e8000800000c */
[----:B-----5:R1:W-:Y:S04]  /*2c90*/  STS.U8 [R2+UR12+0x4600], R11 ;  /* 0x0046000b02007988 */ /* 0x0203e8000800000c */
[----:B--2---:R1:W-:Y:S01]  /*2ca0*/  STS.U8 [R2+UR12+0x4700], R13 ;  /* 0x0047000d02007988 */ /* 0x0043e2000800000c */
[----:B------:R2:W-:Y:S06]  /*2cb0*/  MEMBAR.ALL.CTA ;  /* 0x0000000000007992 */ /* 0x0005ec0000008000 */
[----:B--2---:R-:W-:Y:S04]  /*2cc0*/  FENCE.VIEW.ASYNC.S ;  /* 0x00000000000073c6 */ /* 0x004fe80000000000 */
[----:B------:R-:W2:Y:S02]  /*2cd0*/  FENCE.VIEW.ASYNC.S ;  /* 0x00000000000073c6 */ /* 0x000ea40000000000 */
[----:B--2---:R1:W2:Y:S02]  /*2ce0*/  @!UP2 SYNCS.EXCH.64 URZ, [UR12+0x4c10], UR8 ;  /* 0x004c10080cffa5b2 */ /* 0x0042a40008000100 */
[----:B--2---:R-:W-:Y:S06]  /*2cf0*/  BAR.SYNC.DEFER_BLOCKING 0x0 ;  /* 0x0000000000007b1d */ /* 0x004fec0000010000 */
[----:B-1----:R-:W-:Y:S05]  /*2d00*/  BRA.U UP1, `(.L_x_12) ;  /* 0x0000000101387547 */ /* 0x002fea000b800000 */
[----:B------:R-:W-:Y:S02]  /*2d10*/  UIADD3 UR4, UPT, UPT, UR10, 0x60, URZ ;  /* 0x000000600a047890 */ /* 0x000fe4000fffe0ff */
[----:B------:R-:W-:Y:S01]  /*2d20*/  UIADD3 UR8, UPT, UPT, UR12, 0x4c10, URZ ;  /* 0x00004c100c087890 */ /* 0x000fe2000fffe0ff */
[----:B------:R-:W-:Y:S01]  /*2d30*/  UMOV UR22, UR29 ;  /* 0x0000001d00167c82 */ /* 0x000fe20008000000 */
[----:B------:R-:W-:Y:S01]  /*2d40*/  UMOV UR23, 0x40004040 ;  /* 0x4000404000177882 */ /* 0x000fe20000000000 */
[----:B------:R-:W-:Y:S01]  /*2d50*/  UMOV UR24, 0x0 ;  /* 0x0000000000187882 */ /* 0x000fe20000000000 */
[----:B------:R-:W-:Y:S01]  /*2d60*/  UMOV UR25, 0x8088010 ;  /* 0x0808801000197882 */ /* 0x000fe20000000000 */
[----:B------:R-:W-:Y:S01]  /*2d70*/  UMOV UR9, URZ ;  /* 0x000000ff00097c82 */ /* 0x000fe20008000000 */
[----:B------:R-:W-:Y:S01]  /*2d80*/  UMOV UR36, 0x0 ;  /* 0x0000000000247882 */ /* 0x000fe20000000000 */
[----:B------:R-:W-:Y:S01]  /*2d90*/  UMOV UR37, 0x8088010 ;  /* 0x0808801000257882 */ /* 0x000fe20000000000 */
[----:B------:R1:W-:Y:S01]  /*2da0*/  UTCQMMA gdesc[UR22], gdesc[UR16], tmem[UR15], tmem[UR24], idesc[UR25], !UPT ;  /* 0x00ff1810160075ea */ /* 0x0003e2000f80030f */
[----:B------:R-:W-:Y:S01]  /*2db0*/  UMOV UR8, UR8 ;  /* 0x0000000800087c82 */ /* 0x000fe20008000000 */
[----:B------:R1:W-:Y:S01]  /*2dc0*/  UTCQMMA gdesc[UR32], gdesc[UR16], tmem[UR4], tmem[UR36], idesc[UR37], !UPT ;  /* 0x00ff2410200075ea */ /* 0x0003e2000f800304 */
[----:B------:R1:W-:Y:S01]  /*2dd0*/  UTCBAR [UR8], URZ ;  /* 0x000000ff080073e9 */ /* 0x0003e200080000ff */
[----:B------:R-:W-:-:S02]  /*2de0*/  NOP ;  /* 0x0000000000007918 */ /* 0x000fc40000000000 */
.L_x_12:
[----:B------:R-:W2:Y:S01]  /*2df0*/  SYNCS.PHASECHK.TRANS64.TRYWAIT P2, [UR12+0x4c10], RZ ;  /* 0x004c10ffff0075a7 */ /* 0x000ea2000804110c */
[----:B------:R-:W-:Y:S01]  /*2e00*/  SHF.L.U32 R5, R5, 0x1f, RZ ;  /* 0x0000001f05057819 */ /* 0x000fe200000006ff */
[----:B--2---:R-:W-:Y:S06]  /*2e10*/  @!P2 BRA `(.L_x_13) ;  /* 0x0000002800a0a947 */ /* 0x004fec0003800000 */
.L_x_22:
[----:B------:R-:W-:Y:S01]  /*2e20*/  BAR.SYNC.DEFER_BLOCKING 0x0 ;  /* 0x0000000000007b1d */ /* 0x000fe20000010000 */
[----:B-1----:R-:W-:Y:S02]  /*2e30*/  USHF.R.S32.HI UR4, URZ, 0x1f, UR28 ;  /* 0x0000001fff047899 */ /* 0x002fe4000801141c */
[----:B------:R-:W-:Y:S02]  /*2e40*/  IADD3 R6, P3, PT, R48, UR28, RZ ;  /* 0x0000001c30067c10 */ /* 0x000fe4000ff7e0ff */
[----:B------:R-:W-:Y:S02]  /*2e50*/  IADD3 R56, P4, PT, R46, UR28, RZ ;  /* 0x0000001c2e387c10 */ /* 0x000fe4000ff9e0ff */
[----:B------:R-:W-:Y:S01]  /*2e60*/  IADD3.X R7, PT, PT, R49, UR4, RZ, P3, !PT ;  /* 0x0000000431077c10 */ /* 0x000fe20009ffe4ff */
[----:B------:R-:W1:Y:S01]  /*2e70*/  LDTM.x32 R8, tmem[UR13+0x40] ;  /* 0x0000400d000879ee */ /* 0x000e6200082c0000 */
[----:B------:R-:W-:Y:S01]  /*2e80*/  IADD3.X R57, PT, PT, R47, UR4, RZ, P4, !PT ;  /* 0x000000042f397c10 */ /* 0x000fe2000a7fe4ff */
[----:B------:R-:W1:Y:S01]  /*2e90*/  @!P1 SYNCS.CCTL.IV [UR12+0x4c10] ;  /* 0x004c1000ff0099b1 */ /* 0x000e62000800000c */
[----:B------:R-:W-:Y:S01]  /*2ea0*/  NOP ;  /* 0x0000000000007918 */ /* 0x000fe20000000000 */
[----:B-1----:R-:W1:Y:S02]  /*2eb0*/  SYNCS.PHASECHK.TRANS64.TRYWAIT P2, [UR14], R5 ;  /* 0x00000005ff0075a7 */ /* 0x002e64000804110e */
[----:B-1----:R-:W-:Y:S05]  /*2ec0*/  @!P2 BRA `(.L_x_14) ;  /* 0x000000280080a947 */ /* 0x002fea0003800000 */
.L_x_23:
[----:B------:R-:W-:Y:S01]  /*2ed0*/  IADD3 R68, P3, PT, R42, UR28, RZ ;  /* 0x0000001c2a447c10 */ /* 0x000fe2000ff7e0ff */
[----:B------:R1:W2:Y:S01]  /*2ee0*/  LDG.E.U8 R59, desc[UR26][R6.64] ;  /* 0x0000001a063b7981 */ /* 0x0002a2000c1e1100 */
[----:B------:R-:W-:Y:S02]  /*2ef0*/  IADD3 R66, P2, PT, R44, UR28, RZ ;  /* 0x0000001c2c427c10 */ /* 0x000fe4000ff5e0ff */
[----:B------:R-:W-:Y:S01]  /*2f00*/  IADD3.X R69, PT, PT, R43, UR4, RZ, P3, !PT ;  /* 0x000000042b457c10 */ /* 0x000fe20009ffe4ff */
[----:B------:R3:W4:Y:S05]  /*2f10*/  LDG.E.U8 R71, desc[UR26][R56.64] ;  /* 0x0000001a38477981 */ /* 0x00072a000c1e1100 */
[----:B------:R-:W5:Y:S01]  /*2f20*/  LDG.E.U8 R69, desc[UR26][R68.64] ;  /* 0x0000001a44457981 */ /* 0x000f62000c1e1100 */
[----:B------:R-:W-:-:S06]  /*2f30*/  IADD3.X R67, PT, PT, R45, UR4, RZ, P2, !PT ;  /* 0x000000042d437c10 */ /* 0x000fcc00097fe4ff */
[----:B------:R0:W4:Y:S02]  /*2f40*/  LDG.E.U8 R67, desc[UR26][R66.64] ;  /* 0x0000001a42437981 */ /* 0x000124000c1e1100 */
[----:B0-----:R-:W-:Y:S01]  /*2f50*/  FMUL R5, R8, UR31 ;  /* 0x0000001f08057c20 */ /* 0x001fe20008400000 */
[----:B------:R-:W-:Y:S01]  /*2f60*/  FMUL R58, R9, UR31 ;  /* 0x0000001f093a7c20 */ /* 0x000fe20008400000 */
[----:B------:R-:W-:Y:S01]  /*2f70*/  FMUL R41, R10, UR31 ;  /* 0x0000001f0a297c20 */ /* 0x000fe20008400000 */
[----:B------:R-:W-:Y:S01]  /*2f80*/  FMUL R60, R11, UR31 ;  /* 0x0000001f0b3c7c20 */ /* 0x000fe20008400000 */
[----:B-1----:R-:W-:-:S03]  /*2f90*/  FMUL R7, R12, UR31 ;  /* 0x0000001f0c077c20 */ /* 0x002fc60008400000 */
[----:B------:R-:W-:Y:S01]  /*2fa0*/  FMNMX3 R41, R5, R58, R41, !PT ;  /* 0x0000003a05297276 */ /* 0x000fe20007800029 */
[----:B------:R-:W-:Y:S01]  /*2fb0*/  FMUL R5, R13, UR31 ;  /* 0x0000001f0d057c20 */ /* 0x000fe20008400000 */
[----:B------:R-:W-:Y:S02]  /*2fc0*/  FMUL R6, R14, UR31 ;  /* 0x0000001f0e067c20 */ /* 0x000fe40008400000 */
[----:B------:R-:W-:Y:S01]  /*2fd0*/  FMNMX3 R41, R41, R60, R7, !PT ;  /* 0x0000003c29297276 */ /* 0x000fe20007800007 */
[----:B------:R-:W-:Y:S01]  /*2fe0*/  FMUL R7, R15, UR31 ;  /* 0x0000001f0f077c20 */ /* 0x000fe20008400000 */
[----:B---3--:R-:W-:Y:S02]  /*2ff0*/  FMUL R56, R16, UR31 ;  /* 0x0000001f10387c20 */ /* 0x008fe40008400000 */
        /* <DEDUP_REMOVED lines=36> */
[----:B------:R-:W-:-:S05]  /*3240*/  FMNMX3 R41, R5, R41, R4, !PT ;  /* 0x0000002905297276 */ /* 0x000fca0007800004 */
[--C-:B------:R-:W-:Y:S01]  /*3250*/  FFMA R8, R8, UR31, -R41.reuse ;  /* 0x0000001f08087c23 */ /* 0x100fe20008000829 */
[--C-:B------:R-:W-:Y:S01]  /*3260*/  FFMA R9, R9, UR31, -R41.reuse ;  /* 0x0000001f09097c23 */ /* 0x100fe20008000829 */
[--C-:B------:R-:W-:Y:S02]  /*3270*/  FFMA R10, R10, UR31, -R41.reuse ;  /* 0x0000001f0a0a7c23 */ /* 0x100fe40008000829 */
[----:B------:R-:W-:Y:S01]  /*3280*/  FMUL R56, R8, 1.4426950216293334961 ;  /* 0x3fb8aa3b08387820 */ /* 0x000fe20000400000 */
[----:B------:R-:W-:Y:S01]  /*3290*/  FMUL R9, R9, 1.4426950216293334961 ;  /* 0x3fb8aa3b09097820 */ /* 0x000fe20000400000 */
[----:B------:R-:W-:Y:S01]  /*32a0*/  FMUL R5, R10, 1.4426950216293334961 ;  /* 0x3fb8aa3b0a057820 */ /* 0x000fe20000400000 */
[--C-:B------:R-:W-:Y:S02]  /*32b0*/  FFMA R11, R11, UR31, -R41.reuse ;  /* 0x0000001f0b0b7c23 */ /* 0x100fe40008000829 */
[----:B------:R-:W-:Y:S02]  /*32c0*/  MUFU.EX2 R73, R9 ;  /* 0x0000000900497308 */ /* 0x000fe40000000800 */
[----:B------:R-:W-:Y:S01]  /*32d0*/  FMUL R8, R11, 1.4426950216293334961 ;  /* 0x3fb8aa3b0b087820 */ /* 0x000fe20000400000 */
[----:B------:R-:W-:-:S05]  /*32e0*/  FFMA R12, R12, UR31, -R41 ;  /* 0x0000001f0c0c7c23 */ /* 0x000fca0008000829 */
[----:B------:R-:W0:Y:S01]  /*32f0*/  MUFU.EX2 R56, R56 ;  /* 0x0000003800387308 */ /* 0x000e220000000800 */
[----:B------:R-:W-:Y:S01]  /*3300*/  FFMA R13, R13, UR31, -R41 ;  /* 0x0000001f0d0d7c23 */ /* 0x000fe20008000829 */
[----:B------:R-:W-:-:S06]  /*3310*/  FMUL R12, R12, 1.4426950216293334961 ;  /* 0x3fb8aa3b0c0c7820 */ /* 0x000fcc0000400000 */
[----:B------:R-:W1:Y:S01]  /*3320*/  MUFU.EX2 R5, R5 ;  /* 0x0000000500057308 */ /* 0x000e620000000800 */
[----:B------:R-:W-:Y:S01]  /*3330*/  FMUL R6, R13, 1.4426950216293334961 ;  /* 0x3fb8aa3b0d067820 */ /* 0x000fe20000400000 */
[----:B------:R-:W-:-:S06]  /*3340*/  FFMA R14, R14, UR31, -R41 ;  /* 0x0000001f0e0e7c23 */ /* 0x000fcc0008000829 */
[----:B------:R-:W3:Y:S01]  /*3350*/  MUFU.EX2 R8, R8 ;  /* 0x0000000800087308 */ /* 0x000ee20000000800 */
[----:B------:R-:W-:Y:S01]  /*3360*/  FMUL R7, R14, 1.4426950216293334961 ;  /* 0x3fb8aa3b0e077820 */ /* 0x000fe20000400000 */
[----:B------:R-:W-:Y:S01]  /*3370*/  FFMA R15, R15, UR31, -R41 ;  /* 0x0000001f0f0f7c23 */ /* 0x000fe20008000829 */
[----:B0-----:R-:W-:-:S05]  /*3380*/  FADD R14, R56, R73 ;  /* 0x00000049380e7221 */ /* 0x001fca0000000000 */
[----:B------:R-:W0:Y:S01]  /*3390*/  MUFU.EX2 R57, R12 ;  /* 0x0000000c00397308 */ /* 0x000e220000000800 */
[----:B------:R-:W-:Y:S01]  /*33a0*/  FMUL R10, R15, 1.4426950216293334961 ;  /* 0x3fb8aa3b0f0a7820 */ /* 0x000fe20000400000 */
[----:B------:R-:W-:Y:S01]  /*33b0*/  FFMA R16, R16, UR31, -R41 ;  /* 0x0000001f10107c23 */ /* 0x000fe20008000829 */
[----:B-1----:R-:W-:-:S05]  /*33c0*/  FADD R11, R5, R14 ;  /* 0x0000000e050b7221 */ /* 0x002fca0000000000 */
[----:B------:R-:W1:Y:S01]  /*33d0*/  MUFU.EX2 R6, R6 ;  /* 0x0000000600067308 */ /* 0x000e620000000800 */
[----:B------:R-:W-:Y:S01]  /*33e0*/  FMUL R16, R16, 1.4426950216293334961 ;  /* 0x3fb8aa3b10107820 */ /* 0x000fe20000400000 */
[----:B------:R-:W-:Y:S01]  /*33f0*/  FFMA R17, R17, UR31, -R41 ;  /* 0x0000001f11117c23 */ /* 0x000fe20008000829 */
[----:B---3--:R-:W-:-:S05]  /*3400*/  FADD R14, R8, R11 ;  /* 0x0000000b080e7221 */ /* 0x008fca0000000000 */
[----:B------:R-:W3:Y:S01]  /*3410*/  MUFU.EX2 R7, R7 ;  /* 0x0000000700077308 */ /* 0x000ee20000000800 */
[----:B------:R-:W-:Y:S01]  /*3420*/  FFMA R18, R18, UR31, -R41 ;  /* 0x0000001f12127c23 */ /* 0x000fe20008000829 */
[----:B------:R-:W-:Y:S01]  /*3430*/  FMUL R17, R17, 1.4426950216293334961 ;  /* 0x3fb8aa3b11117820 */ /* 0x000fe20000400000 */
        /* <DEDUP_REMOVED lines=18> */
[----:B------:R-:W-:Y:S01]  /*3560*/  FFMA R23, R23, UR31, -R41 ;  /* 0x0000001f17177c23 */ /* 0x000fe20008000829 */
[----:B------:R-:W-:Y:S01]  /*3570*/  FMUL R22, R22, 1.4426950216293334961 ;  /* 0x3fb8aa3b16167820 */ /* 0x000fe20000400000 */
        /* <DEDUP_REMOVED lines=30> */
[----:B------:R-:W-:Y:S01]  /*3760*/  FFMA R31, R31, UR31, -R41 ;  /* 0x0000001f1f1f7c23 */ /* 0x000fe20008000829 */
[----:B------:R-:W-:Y:S01]  /*3770*/  FMUL R30, R30, 1.4426950216293334961 ;  /* 0x3fb8aa3b1e1e7820 */ /* 0x000fe20000400000 */
[----:B-1----:R-:W-:-:S05]  /*3780*/  FADD R14, R81, R14 ;  /* 0x0000000e510e7221 */ /* 0x002fca0000000000 */
[----:B------:R-:W1:Y:S01]  /*3790*/  MUFU.EX2 R72, R28 ;  /* 0x0000001c00487308 */ /* 0x000e620000000800 */
[----:B------:R-:W-:Y:S01]  /*37a0*/  FMUL R31, R31, 1.4426950216293334961 ;  /* 0x3fb8aa3b1f1f7820 */ /* 0x000fe20000400000 */
[----:B---3--:R-:W-:-:S06]  /*37b0*/  FADD R14, R15, R14 ;  /* 0x0000000e0f0e7221 */ /* 0x008fcc0000000000 */
[----:B------:R-:W3:Y:S01]  /*37c0*/  MUFU.EX2 R83, R29 ;  /* 0x0000001d00537308 */ /* 0x000ee20000000800 */
[----:B0-----:R-:W-:-:S07]  /*37d0*/  FADD R11, R27, R14 ;  /* 0x0000000e1b0b7221 */ /* 0x001fce0000000000 */
[----:B------:R-:W0:Y:S01]  /*37e0*/  MUFU.EX2 R17, R30 ;  /* 0x0000001e00117308 */ /* 0x000e220000000800 */
[----:B------:R-:W-:Y:S01]  /*37f0*/  F2FP.SATFINITE.E4M3.F32.PACK_AB_MERGE_C R76, R8, R5, RZ ;  /* 0x00000005084c723e */ /* 0x000fe200048070ff */
[----:B-1----:R-:W-:Y:S01]  /*3800*/  FADD R8, R72, R11 ;  /* 0x0000000b48087221 */ /* 0x002fe20000000000 */
[----:B------:R-:W-:-:S05]  /*3810*/  FFMA R38, R38, UR31, -R41 ;  /* 0x0000001f26267c23 */ /* 0x000fca0008000829 */
[----:B------:R-:W1:Y:S01]  /*3820*/  MUFU.EX2 R31, R31 ;  /* 0x0000001f001f7308 */ /* 0x000e620000000800 */
[--C-:B------:R-:W-:Y:S01]  /*3830*/  FFMA R32, R32, UR31, -R41.reuse ;  /* 0x0000001f20207c23 */ /* 0x100fe20008000829 */
[--C-:B------:R-:W-:Y:S01]  /*3840*/  FFMA R33, R33, UR31, -R41.reuse ;  /* 0x0000001f21217c23 */ /* 0x100fe20008000829 */
[--C-:B------:R-:W-:Y:S01]  /*3850*/  FFMA R34, R34, UR31, -R41.reuse ;  /* 0x0000001f22227c23 */ /* 0x100fe20008000829 */
[--C-:B------:R-:W-:Y:S01]  /*3860*/  FFMA R35, R35, UR31, -R41.reuse ;  /* 0x0000001f23237c23 */ /* 0x100fe20008000829 */
[----:B---3--:R-:W-:Y:S01]  /*3870*/  FADD R8, R83, R8 ;  /* 0x0000000853087221 */ /* 0x008fe20000000000 */
[--C-:B------:R-:W-:Y:S01]  /*3880*/  FFMA R39, R39, UR31, -R41.reuse ;  /* 0x0000001f27277c23 */ /* 0x100fe20008000829 */
[----:B------:R-:W-:Y:S01]  /*3890*/  FMUL R38, R38, 1.4426950216293334961 ;  /* 0x3fb8aa3b26267820 */ /* 0x000fe20000400000 */
[----:B------:R-:W-:Y:S01]  /*38a0*/  FMUL R32, R32, 1.4426950216293334961 ;  /* 0x3fb8aa3b20207820 */ /* 0x000fe20000400000 */
[----:B------:R-:W-:Y:S01]  /*38b0*/  FMUL R33, R33, 1.4426950216293334961 ;  /* 0x3fb8aa3b21217820 */ /* 0x000fe20000400000 */
[----:B------:R-:W-:Y:S01]  /*38c0*/  FMUL R34, R34, 1.4426950216293334961 ;  /* 0x3fb8aa3b22227820 */ /* 0x000fe20000400000 */
[----:B------:R-:W-:Y:S01]  /*38d0*/  FMUL R35, R35, 1.4426950216293334961 ;  /* 0x3fb8aa3b23237820 */ /* 0x000fe20000400000 */
[----:B------:R-:W-:Y:S01]  /*38e0*/  F2FP.SATFINITE.E4M3.F32.PACK_AB_MERGE_C R7, R10, R7, RZ ;  /* 0x000000070a07723e */ /* 0x000fe200048070ff */
[----:B0-----:R-:W-:Y:S01]  /*38f0*/  FADD R8, R17, R8 ;  /* 0x0000000811087221 */ /* 0x001fe20000000000 */
[----:B------:R-:W-:Y:S01]  /*3900*/  FMUL R85, R39, 1.4426950216293334961 ;  /* 0x3fb8aa3b27557820 */ /* 0x000fe20000400000 */
[----:B------:R-:W-:Y:S01]  /*3910*/  F2FP.SATFINITE.E4M3.F32.PACK_AB_MERGE_C R80, R23, R13, RZ ;  /* 0x0000000d1750723e */ /* 0x000fe200048070ff */
[----:B------:R0:W-:Y:S01]  /*3920*/  MUFU.EX2 R70, R38 ;  /* 0x0000002600467308 */ /* 0x0001e20000000800 */
[----:B------:R-:W-:Y:S01]  /*3930*/  FADD R39, -R41, R4 ;  /* 0x0000000429277221 */ /* 0x000fe20000000100 */
[--C-:B------:R-:W-:Y:S01]  /*3940*/  FFMA R36, R36, UR31, -R41.reuse ;  /* 0x0000001f24247c23 */ /* 0x100fe20008000829 */
[----:B--2---:R2:W-:Y:S01]  /*3950*/  STS.U8 [R2+UR12+0x4800], R59 ;  /* 0x0048003b02007988 */ /* 0x0045e2000800000c */
[----:B------:R-:W-:Y:S01]  /*3960*/  F2FP.SATFINITE.E4M3.F32.PACK_AB_MERGE_C R78, R12, R9, RZ ;  /* 0x000000090c4e723e */ /* 0x000fe200048070ff */
[----:B-1----:R-:W-:Y:S01]  /*3970*/  FADD R91, R31, R8 ;  /* 0x000000081f5b7221 */ /* 0x002fe20000000000 */
[----:B------:R-:W-:Y:S01]  /*3980*/  F2FP.SATFINITE.E4M3.F32.PACK_AB_MERGE_C R82, R27, R15, RZ ;  /* 0x0000000f1b52723e */ /* 0x000fe200048070ff */
[----:B0-----:R-:W-:Y:S01]  /*3990*/  FFMA R38, R37, UR31, -R41 ;  /* 0x0000001f25267c23 */ /* 0x001fe20008000829 */
[----:B------:R-:W-:Y:S01]  /*39a0*/  MUFU.EX2 R74, R32 ;  /* 0x00000020004a7308 */ /* 0x000fe20000000800 */
[----:B------:R-:W-:Y:S01]  /*39b0*/  F2FP.SATFINITE.E4M3.F32.PACK_AB_MERGE_C R84, R31, R17, RZ ;  /* 0x000000111f54723e */ /* 0x000fe200048070ff */
[----:B------:R-:W-:Y:S01]  /*39c0*/  FMUL R87, R39, 1.4426950216293334961 ;  /* 0x3fb8aa3b27577820 */ /* 0x000fe20000400000 */
[----:B------:R-:W-:Y:S01]  /*39d0*/  F2FP.SATFINITE.E4M3.F32.PACK_AB_MERGE_C R57, R6, R57, R7 ;  /* 0x000000390639723e */ /* 0x000fe20004807007 */
[----:B------:R-:W-:Y:S01]  /*39e0*/  FMUL R39, R36, 1.4426950216293334961 ;  /* 0x3fb8aa3b24277820 */ /* 0x000fe20000400000 */
[----:B--2---:R-:W-:Y:S01]  /*39f0*/  F2FP.SATFINITE.E4M3.F32.PACK_AB_MERGE_C R59, R79, R66, R80 ;  /* 0x000000424f3b723e */ /* 0x004fe20004807050 */
[----:B------:R-:W-:-:S02]  /*3a00*/  FMUL R66, R38, 1.4426950216293334961 ;  /* 0x3fb8aa3b26427820 */ /* 0x000fc40000400000 */
[----:B------:R-:W-:Y:S01]  /*3a10*/  MUFU.EX2 R89, R33 ;  /* 0x0000002100597308 */ /* 0x000fe20000000800 */
[----:B-----5:R0:W-:Y:S01]  /*3a20*/  STS.U8 [R2+UR12+0x4b00], R69 ;  /* 0x004b004502007988 */ /* 0x0201e2000800000c */
[----:B------:R-:W-:-:S06]  /*3a30*/  F2FP.SATFINITE.E4M3.F32.PACK_AB_MERGE_C R56, R73, R56, R76 ;  /* 0x000000384938723e */ /* 0x000fcc000480704c */
[----:B------:R-:W-:Y:S08]  /*3a40*/  MUFU.EX2 R60, R34 ;  /* 0x00000022003c7308 */ /* 0x000ff00000000800 */
[----:B------:R1:W-:Y:S08]  /*3a50*/  MUFU.EX2 R77, R35 ;  /* 0x00000023004d7308 */ /* 0x0003f00000000800 */
[----:B------:R-:W2:Y:S01]  /*3a60*/  MUFU.EX2 R85, R85 ;  /* 0x0000005500557308 */ /* 0x000ea20000000800 */
[----:B-1----:R-:W1:Y:S07]  /*3a70*/  LDTM.x32 R4, tmem[UR13] ;  /* 0x0000000d000479ee */ /* 0x002e6e00082c0000 */
[----:B------:R-:W-:Y:S08]  /*3a80*/  MUFU.EX2 R73, R39 ;  /* 0x0000002700497308 */ /* 0x000ff00000000800 */
[----:B0-----:R-:W0:Y:S08]  /*3a90*/  MUFU.EX2 R69, R66 ;  /* 0x0000004200457308 */ /* 0x001e300000000800 */
[----:B------:R-:W1:Y:S01]  /*3aa0*/  MUFU.EX2 R87, R87 ;  /* 0x0000005700577308 */ /* 0x000e620000000800 */
[----:B----4-:R3:W-:Y:S01]  /*3ab0*/  STS.U8 [R2+UR12+0x4900], R71 ;  /* 0x0049004702007988 */ /* 0x0107e2000800000c */
[----:B------:R-:W-:-:S02]  /*3ac0*/  F2FP.SATFINITE.E4M3.F32.PACK_AB_MERGE_C R36, R81, R68, R82 ;  /* 0x000000445124723e */ /* 0x000fc40004807052 */
[----:B--2---:R-:W-:Y:S02]  /*3ad0*/  F2FP.SATFINITE.E4M3.F32.PACK_AB_MERGE_C R68, R85, R70, RZ ;  /* 0x000000465544723e */ /* 0x004fe400048070ff */
[----:B------:R-:W-:Y:S02]  /*3ae0*/  F2FP.SATFINITE.E4M3.F32.PACK_AB_MERGE_C R58, R75, R58, R78 ;  /* 0x0000003a4b3a723e */ /* 0x000fe4000480704e */
[----:B---3--:R-:W-:Y:S02]  /*3af0*/  F2FP.SATFINITE.E4M3.F32.PACK_AB_MERGE_C R71, R77, R60, RZ ;  /* 0x0000003c4d47723e */ /* 0x008fe400048070ff */
[----:B------:R-:W-:Y:S02]  /*3b00*/  F2FP.SATFINITE.E4M3.F32.PACK_AB_MERGE_C R37, R83, R72, R84 ;  /* 0x000000485325723e */ /* 0x000fe40004807054 */
[----:B------:R-:W-:Y:S02]  /*3b10*/  F2FP.SATFINITE.E4M3.F32.PACK_AB_MERGE_C R38, R89, R74, R71 ;  /* 0x0000004a5926723e */ /* 0x000fe40004807047 */
[----:B0-----:R-:W-:Y:S01]  /*3b20*/  F2FP.SATFINITE.E4M3.F32.PACK_AB_MERGE_C R39, R69, R73, R68 ;  /* 0x000000494527723e */ /* 0x001fe20004807044 */
[----:B------:R0:W-:Y:S01]  /*3b30*/  STS.U8 [R2+UR12+0x4a00], R67 ;  /* 0x004a004302007988 */ /* 0x0001e2000800000c */
[C---:B-1----:R-:W-:Y:S01]  /*3b40*/  FMUL R4, R87.reuse, R4 ;  /* 0x0000000457047220 */ /* 0x042fe20000400000 */
        /* <DEDUP_REMOVED lines=30> */
[----:B------:R-:W-:Y:S01]  /*3d30*/  FMUL R35, R87, R35 ;  /* 0x0000002357237220 */ /* 0x000fe20000400000 */
[----:B------:R-:W-:Y:S04]  /*3d40*/  STS.128 [R3+UR12+0x2000], R56 ;  /* 0x0020003803007988 */ /* 0x000fe80008000c0c */
[----:B------:R1:W-:Y:S01]  /*3d50*/  STS.128 [R40+UR12+0x2000], R36 ;  /* 0x0020002428007988 */ /* 0x0003e20008000c0c */
[----:B------:R-:W-:Y:S01]  /*3d60*/  NOP ;  /* 0x0000000000007918 */ /* 0x000fe20000000000 */
[----:B------:R2:W-:Y:S01]  /*3d70*/  STTM.x32 tmem[UR13], R4 ;  /* 0x00000004000079ed */ /* 0x0005e200082c000d */
[----:B------:R-:W3:Y:S02]  /*3d80*/  FENCE.VIEW.ASYNC.T ;  /* 0x00000000000073c6 */ /* 0x000ee40000000200 */
[----:B---3--:R-:W-:Y:S01]  /*3d90*/  BAR.SYNC.DEFER_BLOCKING 0x0 ;  /* 0x0000000000007b1d */ /* 0x008fe20000010000 */
[----:B------:R-:W-:-:S05]  /*3da0*/  FADD R72, R74, R91 ;  /* 0x0000005b4a487221 */ /* 0x000fca0000000000 */
[----:B------:R3:W-:Y:S06]  /*3db0*/  MEMBAR.ALL.CTA ;  /* 0x0000000000007992 */ /* 0x0007ec0000008000 */
[----:B---3--:R-:W3:Y:S01]  /*3dc0*/  FENCE.VIEW.ASYNC.S ;  /* 0x00000000000073c6 */ /* 0x008ee20000000000 */
[----:B0-----:R-:W-:-:S04]  /*3dd0*/  FADD R67, R89, R72 ;  /* 0x0000004859437221 */ /* 0x001fc80000000000 */
[----:B------:R-:W-:-:S04]  /*3de0*/  FADD R60, R60, R67 ;  /* 0x000000433c3c7221 */ /* 0x000fc80000000000 */
[----:B------:R-:W-:-:S04]  /*3df0*/  FADD R60, R77, R60 ;  /* 0x0000003c4d3c7221 */ /* 0x000fc80000000000 */
[----:B------:R-:W-:-:S04]  /*3e00*/  FADD R60, R73, R60 ;  /* 0x0000003c493c7221 */ /* 0x000fc80000000000 */
[----:B-1----:R-:W-:Y:S01]  /*3e10*/  FADD R37, R69, R60 ;  /* 0x0000003c45257221 */ /* 0x002fe20000000000 */
[----:B------:R-:W-:-:S03]  /*3e20*/  ULEA UR14, UR19, UR12, 0x3 ;  /* 0x0000000c130e7291 */ /* 0x000fc6000f8e18ff */
[----:B------:R-:W-:Y:S01]  /*3e30*/  FADD R70, R70, R37 ;  /* 0x0000002546467221 */ /* 0x000fe20000000000 */
[----:B------:R-:W-:-:S03]  /*3e40*/  UIADD3 UR14, UPT, UPT, UR14, 0x4c00, URZ ;  /* 0x00004c000e0e7890 */ /* 0x000fc6000fffe0ff */
[----:B------:R-:W-:Y:S01]  /*3e50*/  FADD R70, R85, R70 ;  /* 0x0000004655467221 */ /* 0x000fe20000000000 */
[----:B------:R-:W-:Y:S01]  /*3e60*/  UMOV UR4, UR5 ;  /* 0x0000000500047c82 */ /* 0x000fe20008000000 */
[----:B---3--:R-:W-:Y:S06]  /*3e70*/  BAR.SYNC.DEFER_BLOCKING 0x0 ;  /* 0x0000000000007b1d */ /* 0x008fec0000010000 */
[----:B------:R-:W-:Y:S05]  /*3e80*/  BRA.U UP1, `(.L_x_15) ;  /* 0x0000000101387547 */ /* 0x000fea000b800000 */
[----:B------:R-:W-:Y:S01]  /*3e90*/  UIADD3 UR36, UPT, UPT, UR10, 0x20, URZ ;  /* 0x000000200a247890 */ /* 0x000fe2000fffe0ff */
[----:B------:R-:W-:Y:S01]  /*3ea0*/  UMOV UR22, UR30 ;  /* 0x0000001e00167c82 */ /* 0x000fe20008000000 */
[----:B------:R-:W-:Y:S01]  /*3eb0*/  UMOV UR23, 0xc0004010 ;  /* 0xc000401000177882 */ /* 0x000fe20000000000 */
[----:B------:R-:W-:Y:S01]  /*3ec0*/  UMOV UR24, 0x0 ;  /* 0x0000000000187882 */ /* 0x000fe20000000000 */
[----:B------:R-:W-:Y:S01]  /*3ed0*/  UMOV UR25, 0x8080010 ;  /* 0x0808001000197882 */ /* 0x000fe20000000000 */
[----:B------:R-:W-:Y:S01]  /*3ee0*/  UMOV UR8, UR14 ;  /* 0x0000000e00087c82 */ /* 0x000fe20008000000 */
[----:B------:R-:W-:Y:S01]  /*3ef0*/  UMOV UR9, URZ ;  /* 0x000000ff00097c82 */ /* 0x000fe20008000000 */
[----:B------:R-:W-:Y:S01]  /*3f00*/  UMOV UR38, 0x0 ;  /* 0x0000000000267882 */ /* 0x000fe20000000000 */
[----:B------:R-:W-:Y:S01]  /*3f10*/  UMOV UR39, 0x8080010 ;  /* 0x0808001000277882 */ /* 0x000fe20000000000 */
[----:B------:R0:W-:Y:S01]  /*3f20*/  UTCQMMA gdesc[UR22], gdesc[UR20], tmem[UR10], tmem[UR24], idesc[UR25], UPT ;  /* 0x00ff1814160075ea */ /* 0x0001e2000b80030a */
[----:B------:R-:W-:Y:S01]  /*3f30*/  UMOV UR5, UR8 ;  /* 0x0000000800057c82 */ /* 0x000fe20008000000 */
[----:B------:R0:W-:Y:S01]  /*3f40*/  UTCQMMA gdesc[UR34], gdesc[UR20], tmem[UR36], tmem[UR38], idesc[UR39], UPT ;  /* 0x00ff2614220075ea */ /* 0x0001e2000b800324 */
[----:B------:R0:W-:Y:S01]  /*3f50*/  UTCBAR [UR5], URZ ;  /* 0x000000ff050073e9 */ /* 0x0001e200080000ff */
[----:B------:R-:W-:-:S02]  /*3f60*/  NOP ;  /* 0x0000000000007918 */ /* 0x000fc40000000000 */
.L_x_15:
[----:B------:R-:W-:Y:S01]  /*3f70*/  UIADD3 UR19, UPT, UPT, UR19, 0x1, URZ ;  /* 0x0000000113137890 */ /* 0x000fe2000fffe0ff */
[----:B------:R-:W-:Y:S01]  /*3f80*/  FFMA R54, R87, R54, R70 ;  /* 0x0000003657367223 */ /* 0x000fe20000000046 */
[----:B------:R-:W-:Y:S01]  /*3f90*/  UIADD3 UR6, UPT, UPT, UR6, 0x20, URZ ;  /* 0x0000002006067890 */ /* 0x000fe2000fffe0ff */
[----:B------:R-:W-:Y:S01]  /*3fa0*/  IADD3 R61, PT, PT, R55, R61, RZ ;  /* 0x0000003d373d7210 */ /* 0x000fe20007ffe0ff */
[----:B------:R-:W-:Y:S01]  /*3fb0*/  UISETP.GT.AND UP2, UPT, UR19, 0x1, UPT ;  /* 0x000000011300788c */ /* 0x000fe2000bf44270 */
[----:B--2---:R-:W-:Y:S01]  /*3fc0*/  MOV R5, UR4 ;  /* 0x0000000400057c02 */ /* 0x004fe20008000f00 */
[----:B------:R-:W-:Y:S01]  /*3fd0*/  UIADD3 UR28, UPT, UPT, UR7, UR28, URZ ;  /* 0x0000001c071c7290 */ /* 0x000fe2000fffe0ff */
[----:B------:R-:W-:Y:S01]  /*3fe0*/  MOV R4, R41 ;  /* 0x0000002900047202 */ /* 0x000fe20000000f00 */
[----:B0-----:R-:W-:Y:S02]  /*3ff0*/  USEL UR5, URZ, 0x1, !UP2 ;  /* 0x00000001ff057887 */ /* 0x001fe4000d000000 */
[----:B------:R-:W-:-:S02]  /*4000*/  USEL UR19, UR19, URZ, !UP2 ;  /* 0x000000ff13137287 */ /* 0x000fc4000d000000 */
[----:B------:R-:W-:Y:S02]  /*4010*/  UISETP.GE.AND UP2, UPT, UR6, UR18, UPT ;  /* 0x000000120600728c */ /* 0x000fe4000bf46270 */
[----:B------:R-:W-:-:S07]  /*4020*/  ULOP3.LUT UR5, UR4, UR5, URZ, 0x3c, !UPT ;  /* 0x0000000504057292 */ /* 0x000fce000f8e3cff */
[----:B------:R-:W-:Y:S05]  /*4030*/  BRA.U !UP2, `(.L_x_16) ;  /* 0xffffffe90ac47547 */ /* 0x000fea000b83ffff */
.L_x_11:
[----:B------:R-:W0:Y:S01]  /*4040*/  LDCU UR5, c[0x0][0x3f0] ;  /* 0x00007e00ff0577ac */ /* 0x000e220008000800 */
[C---:B--2---:R-:W-:Y:S01]  /*4050*/  FMUL R2, R54.reuse, 8388608 ;  /* 0x4b00000036027820 */ /* 0x044fe20000400000 */
[----:B------:R-:W-:-:S04]  /*4060*/  FSETP.GEU.AND P3, PT, R54, 1.175494350822287508e-38, PT ;  /* 0x008000003600780b */ /* 0x000fc80003f6e000 */
[----:B------:R-:W-:-:S04]  /*4070*/  FSEL R39, R2, R54, !P3 ;  /* 0x0000003602277208 */ /* 0x000fc80005800000 */
[----:B------:R-:W-:Y:S01]  /*4080*/  IADD3 R2, PT, PT, R39, -0x3f3504f3, RZ ;  /* 0xc0cafb0d27027810 */ /* 0x000fe20007ffe0ff */
[----:B0-----:R-:W-:-:S09]  /*4090*/  UISETP.GE.AND UP0, UPT, UR5, 0x1, UPT ;  /* 0x000000010500788c */ /* 0x001fd2000bf06270 */
[----:B------:R-:W-:Y:S05]  /*40a0*/  BRA.U !UP0, `(.L_x_17) ;  /* 0x0000000108107547 */ /* 0x000fea000b800000 */
[----:B------:R-:W-:-:S06]  /*40b0*/  USHF.L.U32 UR4, UR4, 0x1f, URZ ;  /* 0x0000001f04047899 */ /* 0x000fcc00080006ff */
[----:B------:R-:W-:-:S04]  /*40c0*/  MOV R3, UR4 ;  /* 0x0000000400037c02 */ /* 0x000fc80008000f00 */
[----:B------:R-:W0:Y:S02]  /*40d0*/  SYNCS.PHASECHK.TRANS64.TRYWAIT P2, [UR14], R3 ;  /* 0x00000003ff0075a7 */ /* 0x000e24000804110e */
[----:B0-----:R-:W-:Y:S05]  /*40e0*/  @!P2 BRA `(.L_x_18) ;  /* 0x000000180004a947 */ /* 0x001fea0003800000 */
.L_x_17:
[----:B------:R-:W-:Y:S01]  /*40f0*/  BAR.SYNC.DEFER_BLOCKING 0x0 ;  /* 0x0000000000007b1d */ /* 0x000fe20000010000 */
[----:B------:R-:W-:Y:S01]  /*4100*/  FSETP.GT.AND P2, PT, |R54|, 8.50705917302346158658e+37, PT ;  /* 0x7e8000003600780b */ /* 0x000fe20003f44200 */
[----:B------:R-:W-:Y:S01]  /*4110*/  HFMA2 R36, -RZ, RZ, 1.443359375, -0.2030029296875 ;  /* 0x3dc6b27fff247431 */ /* 0x000fe200000001ff */
[----:B------:R-:W-:Y:S02]  /*4120*/  LOP3.LUT R3, R2, 0xff800000, RZ, 0xc0, !PT ;  /* 0xff80000002037812 */ /* 0x000fe400078ec0ff */
[----:B------:R-:W-:Y:S01]  /*4130*/  FSETP.GEU.AND P4, PT, |R54|, 1.175494350822287508e-38, PT ;  /* 0x008000003600780b */ /* 0x000fe20003f8e200 */
[----:B------:R-:W0:Y:S01]  /*4140*/  LDCU.64 UR4, c[0x0][0x3e0] ;  /* 0x00007c00ff0477ac */ /* 0x000e220008000a00 */
[-C--:B------:R-:W-:Y:S01]  /*4150*/  IADD3 R2, PT, PT, R39, -R3.reuse, RZ ;  /* 0x8000000327027210 */ /* 0x080fe20007ffe0ff */
[----:B------:R-:W1:Y:S01]  /*4160*/  LDC R71, c[0x0][0x3e8] ;  /* 0x0000fa00ff477b82 */ /* 0x000e620000000800 */
[----:B------:R-:W-:-:S03]  /*4170*/  I2FP.F32.S32 R3, R3 ;  /* 0x0000000300037245 */ /* 0x000fc60000201400 */
[----:B------:R-:W-:Y:S01]  /*4180*/  FADD R37, R2, -1 ;  /* 0xbf80000002257421 */ /* 0x000fe20000000000 */
[----:B------:R-:W-:Y:S01]  /*4190*/  FSEL R2, RZ, -23, P3 ;  /* 0xc1b80000ff027808 */ /* 0x000fe20001800000 */
[----:B------:R-:W-:Y:S01]  /*41a0*/  @P2 FMUL R54, R54, 0.25 ;  /* 0x3e80000036362820 */ /* 0x000fe20000400000 */
[----:B------:R-:W-:Y:S01]  /*41b0*/  FSETP.NEU.AND P3, PT, R39, RZ, PT ;  /* 0x000000ff2700720b */ /* 0x000fe20003f6d000 */
[C---:B------:R-:W-:Y:S02]  /*41c0*/  FFMA.FTZ R36, R37.reuse, R36, -0.16845393180847167969 ;  /* 0xbe2c7f3025247423 */ /* 0x040fe40000010024 */
[----:B------:R-:W-:Y:S02]  /*41d0*/  @!P4 FMUL R54, R54, 16777216 ;  /* 0x4b8000003636c820 */ /* 0x000fe40000400000 */
[----:B------:R-:W-:Y:S01]  /*41e0*/  FFMA.FTZ R38, R37, R36, 0.1716887056827545166 ;  /* 0x3e2fcf2a25267423 */ /* 0x000fe20000010024 */
[----:B------:R-:W-:Y:S02]  /*41f0*/  FFMA.FTZ R36, R3, 1.1920928955078125e-07, R2 ;  /* 0x3400000003247823 */ /* 0x000fe40000010002 */
[----:B------:R-:W2:Y:S01]  /*4200*/  MUFU.RCP R2, R54 ;  /* 0x0000003600027308 */ /* 0x000ea20000001000 */
[----:B------:R-:W4:Y:S02]  /*4210*/  @!P1 SYNCS.CCTL.IV [UR12+0x4c00] ;  /* 0x004c0000ff0099b1 */ /* 0x000f24000800000c */
[----:B----4-:R-:W-:Y:S01]  /*4220*/  BAR.SYNC.DEFER_BLOCKING 0x0 ;  /* 0x0000000000007b1d */ /* 0x010fe20000010000 */
[----:B------:R-:W-:Y:S01]  /*4230*/  FFMA.FTZ R38, R37, R38, -0.17900948226451873779 ;  /* 0xbe374e4325267423 */ /* 0x000fe20000010026 */
[----:B0-----:R-:W-:-:S03]  /*4240*/  UIMAD UR4, UR11, UR4, URZ ;  /* 0x000000040b0472a4 */ /* 0x001fc6000f8e02ff */
[----:B------:R-:W-:Y:S01]  /*4250*/  FFMA.FTZ R38, R37, R38, 0.20512372255325317383 ;  /* 0x3e520bf425267423 */ /* 0x000fe20000010026 */
[----:B-1----:R-:W-:Y:S01]  /*4260*/  IMAD R43, R71, 0x15, RZ ;  /* 0x00000015472b7824 */ /* 0x002fe200078e02ff */
[----:B---3--:R-:W0:Y:S02]  /*4270*/  LDTM.x32 R4, tmem[UR13] ;  /* 0x0000000d000479ee */ /* 0x008e2400082c0000 */
[----:B------:R-:W-:Y:S01]  /*4280*/  FFMA.FTZ R38, R37, R38, -0.24046532809734344482 ;  /* 0xbe763c8b25267423 */ /* 0x000fe20000010026 */
[C---:B------:R-:W-:Y:S01]  /*4290*/  IMAD R47, R71.reuse, 0x17, RZ ;  /* 0x00000017472f7824 */ /* 0x040fe200078e02ff */
[C---:B------:R-:W-:Y:S01]  /*42a0*/  LEA R97, R71.reuse, -R71, 0x5 ;  /* 0x8000004747617211 */ /* 0x040fe200078e28ff */
[----:B------:R-:W-:Y:S02]  /*42b0*/  IMAD R51, R71, 0x19, RZ ;  /* 0x0000001947337824 */ /* 0x000fe400078e02ff */
[----:B------:R-:W-:Y:S01]  /*42c0*/  FFMA.FTZ R38, R37, R38, 0.28857114911079406738 ;  /* 0x3e93bf9925267423 */ /* 0x000fe20000010026 */
[----:B------:R-:W-:-:S02]  /*42d0*/  IMAD R49, R71, 0x18, RZ ;  /* 0x0000001847317824 */ /* 0x000fc400078e02ff */
[----:B------:R-:W-:Y:S02]  /*42e0*/  IMAD R45, R71, 0x16, RZ ;  /* 0x00000016472d7824 */ /* 0x000fe400078e02ff */
[----:B------:R-:W-:Y:S01]  /*42f0*/  FFMA.FTZ R38, R37, R38, -0.36067417263984680176 ;  /* 0xbeb8aa4925267423 */ /* 0x000fe20000010026 */
[C---:B------:R-:W-:Y:S02]  /*4300*/  IMAD R77, R71.reuse, 0x1a, RZ ;  /* 0x0000001a474d7824 */ /* 0x040fe400078e02ff */
[----:B------:R-:W-:Y:S02]  /*4310*/  IMAD R81, R71, 0x1b, RZ ;  /* 0x0000001b47517824 */ /* 0x000fe400078e02ff */
[----:B------:R-:W-:Y:S01]  /*4320*/  FFMA.FTZ R38, R37, R38, 0.48089820146560668945 ;  /* 0x3ef6384a25267423 */ /* 0x000fe20000010026 */
[----:B------:R-:W-:Y:S01]  /*4330*/  IMAD R93, R71, 0x1d, RZ ;  /* 0x0000001d475d7824 */ /* 0x000fe200078e02ff */
[----:B------:R-:W1:Y:S02]  /*4340*/  @!P1 SYNCS.CCTL.IV [UR12+0x4c08] ;  /* 0x004c0800ff0099b1 */ /* 0x000e64000800000c */
[----:B------:R-:W-:Y:S01]  /*4350*/  FFMA.FTZ R38, R37, R38, -0.72134751081466674805 ;  /* 0xbf38aa3b25267423 */ /* 0x000fe20000010026 */
[C---:B------:R-:W-:Y:S01]  /*4360*/  IMAD R95, R71.reuse, 0x1e, RZ ;  /* 0x0000001e475f7824 */ /* 0x040fe200078e02ff */
[----:B------:R-:W-:Y:S01]  /*4370*/  NOP ;  /* 0x0000000000007918 */ /* 0x000fe20000000000 */
[----:B------:R-:W-:-:S02]  /*4380*/  IMAD R85, R71, 0x1c, RZ ;  /* 0x0000001c47557824 */ /* 0x000fc400078e02ff */
[----:B------:R-:W-:Y:S01]  /*4390*/  FMUL R38, R37, R38 ;  /* 0x0000002625267220 */ /* 0x000fe20000400000 */
[----:B0-----:R-:W-:Y:S01]  /*43a0*/  @P2 FMUL R4, R4, 0.25 ;  /* 0x3e80000004042820 */ /* 0x001fe20000400000 */
[----:B------:R-:W-:Y:S01]  /*43b0*/  @P2 FMUL R6, R6, 0.25 ;  /* 0x3e80000006062820 */ /* 0x000fe20000400000 */
        /* <DEDUP_REMOVED lines=30> */
[----:B------:R-:W-:Y:S01]  /*45a0*/  @!P4 FMUL R4, R4, 16777216 ;  /* 0x4b8000000404c820 */ /* 0x000fe20000400000 */
        /* <DEDUP_REMOVED lines=31> */
[C---:B--2---:R-:W-:Y:S01]  /*47a0*/  FMUL R53, R2.reuse, R4 ;  /* 0x0000000402357220 */ /* 0x044fe20000400000 */
        /* <DEDUP_REMOVED lines=31> */
[----:B------:R-:W-:Y:S01]  /*49a0*/  ISETP.GE.U32.AND P2, PT, R39, 0x7f800000, PT ;  /* 0x7f8000002700780c */ /* 0x000fe20003f46070 */
[----:B------:R-:W0:Y:S01]  /*49b0*/  LDC.64 R2, c[0x0][0x398] ;  /* 0x0000e600ff027b82 */ /* 0x000e220000000a00 */
[C---:B------:R-:W-:Y:S01]  /*49c0*/  FMUL R38, R37.reuse, R38 ;  /* 0x0000002625267220 */ /* 0x040fe20000400000 */
[----:B------:R-:W-:Y:S01]  /*49d0*/  F2FP.SATFINITE.E4M3.F32.PACK_AB_MERGE_C R53, R4, R53, RZ ;  /* 0x000000350435723e */ /* 0x000fe200048070ff */
[----:B------:R-:W-:Y:S01]  /*49e0*/  IMAD R5, R0, UR5, RZ ;  /* 0x0000000500057c24 */ /* 0x000fe2000f8e02ff */
[----:B------:R-:W-:Y:S01]  /*49f0*/  USHF.R.S32.HI UR5, URZ, 0x1f, UR4 ;  /* 0x0000001fff057899 */ /* 0x000fe20008011404 */
[----:B------:R-:W-:Y:S01]  /*4a00*/  FFMA.FTZ R37, R37, 1.4426950216293334961, R38 ;  /* 0x3fb8aa3b25257823 */ /* 0x000fe20000010026 */
[CC--:B------:R-:W-:Y:S01]  /*4a10*/  LEA R7, R71.reuse, R71.reuse, 0x1 ;  /* 0x0000004747077211 */ /* 0x0c0fe200078e08ff */
[C---:B------:R-:W-:Y:S01]  /*4a20*/  IMAD R13, R71.reuse, 0x6, RZ ;  /* 0x00000006470d7824 */ /* 0x040fe200078e02ff */
[CC--:B------:R-:W-:Y:S01]  /*4a30*/  LEA R11, R71.reuse, R71.reuse, 0x2 ;  /* 0x00000047470b7211 */ /* 0x0c0fe200078e10ff */
[----:B------:R-:W-:Y:S01]  /*4a40*/  FADD R36, R36, R37 ;  /* 0x0000002524247221 */ /* 0x000fe20000000000 */
[C---:B------:R-:W-:Y:S01]  /*4a50*/  LEA R15, R71.reuse, -R71, 0x3 ;  /* 0x80000047470f7211 */ /* 0x040fe200078e18ff */
[C---:B------:R-:W-:Y:S01]  /*4a60*/  IMAD R23, R71.reuse, 0xb, RZ ;  /* 0x0000000b47177824 */ /* 0x040fe200078e02ff */
[----:B------:R-:W-:Y:S01]  /*4a70*/  @P2 MOV R4, 0x7f800000 ;  /* 0x7f80000000042802 */ /* 0x000fe20000000f00 */
[C---:B------:R-:W-:Y:S01]  /*4a80*/  IMAD R27, R71.reuse, 0xd, RZ ;  /* 0x0000000d471b7824 */ /* 0x040fe200078e02ff */
[----:B------:R-:W-:Y:S01]  /*4a90*/  F2FP.SATFINITE.E4M3.F32.PACK_AB_MERGE_C R55, R6, R55, RZ ;  /* 0x000000370637723e */ /* 0x000fe200048070ff */
[----:B------:R-:W-:Y:S01]  /*4aa0*/  IMAD R25, R71, 0xc, RZ ;  /* 0x0000000c47197824 */ /* 0x000fe200078e02ff */
[----:B------:R-:W-:Y:S01]  /*4ab0*/  F2FP.SATFINITE.E4M3.F32.PACK_AB_MERGE_C R59, R10, R59, RZ ;  /* 0x0000003b0a3b723e */ /* 0x000fe200048070ff */
[----:B------:R-:W-:Y:S01]  /*4ac0*/  @P2 FFMA.FTZ R36, R39, R4, +INF ;  /* 0x7f80000027242423 */ /* 0x000fe20000010004 */
[----:B------:R-:W-:Y:S01]  /*4ad0*/  SHF.R.S32.HI R4, RZ, 0x1f, R5 ;  /* 0x0000001fff047819 */ /* 0x000fe20000011405 */
[C---:B------:R-:W-:Y:S01]  /*4ae0*/  IMAD R21, R71.reuse, 0xa, RZ ;  /* 0x0000000a47157824 */ /* 0x040fe200078e02ff */
[C---:B------:R-:W-:Y:S01]  /*4af0*/  SHF.L.U32 R9, R71.reuse, 0x2, RZ ;  /* 0x0000000247097819 */ /* 0x040fe200000006ff */
[C---:B------:R-:W-:Y:S01]  /*4b00*/  IMAD R29, R71.reuse, 0xe, RZ ;  /* 0x0000000e471d7824 */ /* 0x040fe200078e02ff */
[----:B------:R-:W-:Y:S01]  /*4b10*/  F2FP.SATFINITE.E4M3.F32.PACK_AB_MERGE_C R63, R14, R63, RZ ;  /* 0x0000003f0e3f723e */ /* 0x000fe200048070ff */
[----:B------:R-:W-:Y:S01]  /*4b20*/  IMAD R39, R71, 0x13, RZ ;  /* 0x0000001347277824 */ /* 0x000fe200078e02ff */
[----:B0-----:R-:W-:Y:S01]  /*4b30*/  IADD3 R2, P2, P4, R5, UR4, R2 ;  /* 0x0000000405027c10 */ /* 0x001fe2000fc5e002 */
[C---:B------:R-:W-:Y:S01]  /*4b40*/  IMAD R37, R71.reuse, 0x12, RZ ;  /* 0x0000001247257824 */ /* 0x040fe200078e02ff */
[----:B------:R-:W-:Y:S01]  /*4b50*/  SHF.L.U32 R5, R71, 0x1, RZ ;  /* 0x0000000147057819 */ /* 0x000fe200000006ff */
[----:B------:R-:W0:Y:S01]  /*4b60*/  LDCU UR4, c[0x0][0x3ec] ;  /* 0x00007d80ff0477ac */ /* 0x000e220008000800 */
[----:B------:R-:W-:-:S02]  /*4b70*/  IADD3.X R3, PT, PT, R4, UR5, R3, P2, P4 ;  /* 0x0000000504037c10 */ /* 0x000fc400097e8403 */
[-C--:B------:R-:W-:Y:S02]  /*4b80*/  IADD3 R4, P6, PT, R5, R2.reuse, RZ ;  /* 0x0000000205047210 */ /* 0x080fe40007fde0ff */
[-C--:B------:R-:W-:Y:S01]  /*4b90*/  IADD3 R6, P5, PT, R7, R2.reuse, RZ ;  /* 0x0000000207067210 */ /* 0x080fe20007fbe0ff */
[----:B------:R2:W-:Y:S01]  /*4ba0*/  STG.E.U8 desc[UR26][R2.64], R53 ;  /* 0x0000003502007986 */ /* 0x0005e2000c10111a */
[----:B------:R-:W-:Y:S02]  /*4bb0*/  FSEL R36, R36, -INF , P3 ;  /* 0xff80000024247808 */ /* 0x000fe40001800000 */
[C---:B------:R-:W-:Y:S02]  /*4bc0*/  SHF.L.U32 R17, R71.reuse, 0x3, RZ ;  /* 0x0000000347117819 */ /* 0x040fe400000006ff */
[----:B------:R-:W-:Y:S01]  /*4bd0*/  LEA R19, R71, R71, 0x3 ;  /* 0x0000004747137211 */ /* 0x000fe200078e18ff */
[----:B------:R-:W-:Y:S01]  /*4be0*/  FFMA R54, R36, 0.69314718246459960938, R41 ;  /* 0x3f31721824367823 */ /* 0x000fe20000000029 */
[----:B------:R-:W-:Y:S01]  /*4bf0*/  IADD3 R10, P1, PT, R11, R2, RZ ;  /* 0x000000020b0a7210 */ /* 0x000fe20007f3e0ff */
[----:B------:R-:W-:Y:S01]  /*4c00*/  IMAD R41, R71, 0x14, RZ ;  /* 0x0000001447297824 */ /* 0x000fe200078e02ff */
[----:B------:R-:W-:-:S02]  /*4c10*/  F2FP.SATFINITE.E4M3.F32.PACK_AB_MERGE_C R61, R12, R61, RZ ;  /* 0x0000003d0c3d723e */ /* 0x000fc400048070ff */
[-C--:B------:R-:W-:Y:S01]  /*4c20*/  IADD3 R14, P3, PT, R15, R2.reuse, RZ ;  /* 0x000000020f0e7210 */ /* 0x080fe20007f7e0ff */
[----:B0-----:R-:W-:Y:S01]  /*4c30*/  UIMAD UR4, UR11, UR4, URZ ;  /* 0x000000040b0472a4 */ /* 0x001fe2000f8e02ff */
[----:B------:R-:W-:Y:S02]  /*4c40*/  F2FP.SATFINITE.E4M3.F32.PACK_AB_MERGE_C R57, R8, R57, RZ ;  /* 0x000000390839723e */ /* 0x000fe400048070ff */
[-C--:B------:R-:W-:Y:S01]  /*4c50*/  IADD3 R12, P4, PT, R13, R2.reuse, RZ ;  /* 0x000000020d0c7210 */ /* 0x080fe20007f9e0ff */
[----:B------:R-:W-:Y:S01]  /*4c60*/  USHF.L.U32 UR6, UR4, 0x2, URZ ;  /* 0x0000000204067899 */ /* 0x000fe200080006ff */
[----:B------:R-:W-:Y:S01]  /*4c70*/  F2FP.SATFINITE.E4M3.F32.PACK_AB_MERGE_C R65, R16, R65, RZ ;  /* 0x000000411041723e */ /* 0x000fe200048070ff */
[----:B------:R-:W-:Y:S01]  /*4c80*/  UIMAD.WIDE UR4, UR4, 0x4, URZ ;  /* 0x00000004040478a5 */ /* 0x000fe2000f8e02ff */
[----:B------:R-:W-:Y:S02]  /*4c90*/  F2FP.SATFINITE.E4M3.F32.PACK_AB_MERGE_C R67, R18, R67, RZ ;  /* 0x000000431243723e */ /* 0x000fe400048070ff */
[----:B------:R-:W-:-:S02]  /*4ca0*/  IADD3 R8, P2, PT, R9, R2, RZ ;  /* 0x0000000209087210 */ /* 0x000fc40007f5e0ff */
[-C--:B------:R-:W-:Y:S02]  /*4cb0*/  LEA.HI.X.SX32 R5, R5, R3.reuse, 0x1, P6 ;  /* 0x0000000305057211 */ /* 0x080fe400030f0eff */
[----:B------:R-:W-:Y:S02]  /*4cc0*/  LEA.HI.X.SX32 R7, R7, R3, 0x1, P5 ;  /* 0x0000000307077211 */ /* 0x000fe400028f0eff */
[----:B------:R-:W-:Y:S02]  /*4cd0*/  F2FP.SATFINITE.E4M3.F32.PACK_AB_MERGE_C R73, R22, R73, RZ ;  /* 0x000000491649723e */ /* 0x000fe400048070ff */
[-C--:B------:R-:W-:Y:S02]  /*4ce0*/  IADD3 R16, P6, PT, R17, R2.reuse, RZ ;  /* 0x0000000211107210 */ /* 0x080fe40007fde0ff */
[----:B------:R-:W-:Y:S02]  /*4cf0*/  IADD3 R18, P5, PT, R19, R2, RZ ;  /* 0x0000000213127210 */ /* 0x000fe40007fbe0ff */
[----:B------:R-:W-:-:S02]  /*4d00*/  LEA.HI.X.SX32 R11, R11, R3, 0x1, P1 ;  /* 0x000000030b0b7211 */ /* 0x000fc400008f0eff */
[----:B------:R-:W-:Y:S02]  /*4d10*/  F2FP.SATFINITE.E4M3.F32.PACK_AB_MERGE_C R79, R26, R79, RZ ;  /* 0x0000004f1a4f723e */ /* 0x000fe400048070ff */
[----:B------:R-:W-:Y:S02]  /*4d20*/  LEA R31, R71, -R71, 0x4 ;  /* 0x80000047471f7211 */ /* 0x000fe400078e20ff */
[----:B------:R-:W-:Y:S02]  /*4d30*/  IADD3 R22, P1, PT, R23, R2, RZ ;  /* 0x0000000217167210 */ /* 0x000fe40007f3e0ff */
[----:B------:R-:W-:Y:S02]  /*4d40*/  LEA.HI.X.SX32 R15, R15, R3, 0x1, P3 ;  /* 0x000000030f0f7211 */ /* 0x000fe400018f0eff */
[----:B------:R-:W-:Y:S02]  /*4d50*/  F2FP.SATFINITE.E4M3.F32.PACK_AB_MERGE_C R75, R24, R75, RZ ;  /* 0x0000004b184b723e */ /* 0x000fe400048070ff */
[----:B------:R-:W-:-:S02]  /*4d60*/  LEA R35, R71, R71, 0x4 ;  /* 0x0000004747237211 */ /* 0x000fc400078e20ff */
[----:B------:R-:W-:Y:S02]  /*4d70*/  LEA.HI.X.SX32 R13, R13, R3, 0x1, P4 ;  /* 0x000000030d0d7211 */ /* 0x000fe400020f0eff */
[-C--:B------:R-:W-:Y:S02]  /*4d80*/  IADD3 R26, P3, PT, R27, R2.reuse, RZ ;  /* 0x000000021b1a7210 */ /* 0x080fe40007f7e0ff */
[----:B------:R-:W-:Y:S02]  /*4d90*/  F2FP.SATFINITE.E4M3.F32.PACK_AB_MERGE_C R69, R20, R69, RZ ;  /* 0x000000451445723e */ /* 0x000fe400048070ff */
[----:B------:R-:W-:Y:S02]  /*4da0*/  LEA.HI.X.SX32 R9, R9, R3, 0x1, P2 ;  /* 0x0000000309097211 */ /* 0x000fe400010f0eff */
[----:B------:R-:W-:Y:S02]  /*4db0*/  IADD3 R24, P4, PT, R25, R2, RZ ;  /* 0x0000000219187210 */ /* 0x000fe40007f9e0ff */
[----:B------:R-:W-:-:S02]  /*4dc0*/  F2FP.SATFINITE.E4M3.F32.PACK_AB_MERGE_C R83, R28, R83, RZ ;  /* 0x000000531c53723e */ /* 0x000fc400048070ff */
[----:B------:R-:W-:Y:S02]  /*4dd0*/  F2FP.SATFINITE.E4M3.F32.PACK_AB_MERGE_C R87, R30, R87, RZ ;  /* 0x000000571e57723e */ /* 0x000fe400048070ff */
[----:B------:R-:W-:Y:S02]  /*4de0*/  IADD3 R20, P2, PT, R21, R2, RZ ;  /* 0x0000000215147210 */ /* 0x000fe40007f5e0ff */
[-C--:B------:R-:W-:Y:S02]  /*4df0*/  LEA.HI.X.SX32 R17, R17, R3.reuse, 0x1, P6 ;  /* 0x0000000311117211 */ /* 0x080fe400030f0eff */
[----:B------:R-:W-:Y:S02]  /*4e00*/  LEA.HI.X.SX32 R19, R19, R3, 0x1, P5 ;  /* 0x0000000313137211 */ /* 0x000fe400028f0eff */
[----:B------:R-:W-:Y:S02]  /*4e10*/  F2FP.SATFINITE.E4M3.F32.PACK_AB_MERGE_C R89, R34, R89, RZ ;  /* 0x000000592259723e */ /* 0x000fe400048070ff */
[----:B------:R-:W-:-:S02]  /*4e20*/  SHF.L.U32 R33, R71, 0x4, RZ ;  /* 0x0000000447217819 */ /* 0x000fc400000006ff */
[-C--:B------:R-:W-:Y:S02]  /*4e30*/  IADD3 R28, P6, PT, R29, R2.reuse, RZ ;  /* 0x000000021d1c7210 */ /* 0x080fe40007fde0ff */
[-C--:B------:R-:W-:Y:S02]  /*4e40*/  IADD3 R30, P5, PT, R31, R2.reuse, RZ ;  /* 0x000000021f1e7210 */ /* 0x080fe40007fbe0ff */
[-C--:B------:R-:W-:Y:S02]  /*4e50*/  LEA.HI.X.SX32 R23, R23, R3.reuse, 0x1, P1 ;  /* 0x0000000317177211 */ /* 0x080fe400008f0eff */
[----:B------:R-:W-:Y:S02]  /*4e60*/  IADD3 R34, P1, PT, R35, R2, RZ ;  /* 0x0000000223227210 */ /* 0x000fe40007f3e0ff */
[-C--:B------:R-:W-:Y:S02]  /*4e70*/  LEA.HI.X.SX32 R27, R27, R3.reuse, 0x1, P3 ;  /* 0x000000031b1b7211 */ /* 0x080fe400018f0eff */
[----:B------:R-:W-:-:S02]  /*4e80*/  LEA.HI.X.SX32 R25, R25, R3, 0x1, P4 ;  /* 0x0000000319197211 */ /* 0x000fc400020f0eff */
[-C--:B------:R-:W-:Y:S02]  /*4e90*/  IADD3 R38, P3, PT, R39, R2.reuse, RZ ;  /* 0x0000000227267210 */ /* 0x080fe40007f7e0ff */
[----:B------:R-:W-:Y:S02]  /*4ea0*/  F2FP.SATFINITE.E4M3.F32.PACK_AB_MERGE_C R91, R32, R91, RZ ;  /* 0x0000005b205b723e */ /* 0x000fe400048070ff */
[-C--:B------:R-:W-:Y:S02]  /*4eb0*/  LEA.HI.X.SX32 R21, R21, R3.reuse, 0x1, P2 ;  /* 0x0000000315157211 */ /* 0x080fe400010f0eff */
[-C--:B------:R-:W-:Y:S02]  /*4ec0*/  IADD3 R36, P4, PT, R37, R2.reuse, RZ ;  /* 0x0000000225247210 */ /* 0x080fe40007f9e0ff */
[----:B------:R-:W-:Y:S02]  /*4ed0*/  IADD3 R32, P2, PT, R33, R2, RZ ;  /* 0x0000000221207210 */ /* 0x000fe40007f5e0ff */
[----:B------:R-:W-:-:S02]  /*4ee0*/  LEA.HI.X.SX32 R29, R29, R3, 0x1, P6 ;  /* 0x000000031d1d7211 */ /* 0x000fc400030f0eff */
[-C--:B------:R-:W-:Y:S02]  /*4ef0*/  LEA.HI.X.SX32 R31, R31, R3.reuse, 0x1, P5 ;  /* 0x000000031f1f7211 */ /* 0x080fe400028f0eff */
[-C--:B------:R-:W-:Y:S02]  /*4f00*/  IADD3 R40, P6, PT, R41, R2.reuse, RZ ;  /* 0x0000000229287210 */ /* 0x080fe40007fde0ff */
[-C--:B------:R-:W-:Y:S02]  /*4f10*/  IADD3 R42, P5, PT, R43, R2.reuse, RZ ;  /* 0x000000022b2a7210 */ /* 0x080fe40007fbe0ff */
[-C--:B------:R-:W-:Y:S02]  /*4f20*/  LEA.HI.X.SX32 R35, R35, R3.reuse, 0x1, P1 ;  /* 0x0000000323237211 */ /* 0x080fe400008f0eff */
[----:B------:R-:W-:Y:S02]  /*4f30*/  IADD3 R46, P1, PT, R47, R2, RZ ;  /* 0x000000022f2e7210 */ /* 0x000fe40007f3e0ff */
[----:B------:R-:W-:-:S02]  /*4f40*/  LEA.HI.X.SX32 R39, R39, R3, 0x1, P3 ;  /* 0x0000000327277211 */ /* 0x000fc400018f0eff */
[-C--:B------:R-:W-:Y:S02]  /*4f50*/  LEA.HI.X.SX32 R37, R37, R3.reuse, 0x1, P4 ;  /* 0x0000000325257211 */ /* 0x080fe400020f0eff */
[-C--:B------:R-:W-:Y:S02]  /*4f60*/  IADD3 R50, P3, PT, R51, R2.reuse, RZ ;  /* 0x0000000233327210 */ /* 0x080fe40007f7e0ff */
        /* <DEDUP_REMOVED lines=10> */
[----:B------:R-:W-:Y:S02]  /*5010*/  LEA.HI.X.SX32 R49, R49, R3, 0x1, P4 ;  /* 0x0000000331317211 */ /* 0x000fe400020f0eff */
[----:B------:R-:W-:Y:S02]  /*5020*/  IADD3 R92, P3, PT, R2, R71, RZ ;  /* 0x00000047025c7210 */ /* 0x000fe40007f7e0ff */
[----:B------:R-:W-:Y:S02]  /*5030*/  LEA.HI.X.SX32 R45, R45, R3, 0x1, P2 ;  /* 0x000000032d2d7211 */ /* 0x000fe400010f0eff */
[-C--:B------:R-:W-:Y:S02]  /*5040*/  IADD3 R70, P4, PT, R95, R2.reuse, RZ ;  /* 0x000000025f467210 */ /* 0x080fe40007f9e0ff */
[----:B------:R-:W-:Y:S02]  /*5050*/  PRMT R99, R53, 0x9910, RZ ;  /* 0x0000991035637816 */ /* 0x000fe400000000ff */
[----:B------:R-:W-:-:S02]  /*5060*/  IADD3 R84, P2, PT, R85, R2, RZ ;  /* 0x0000000255547210 */ /* 0x000fc40007f5e0ff */
[-C--:B------:R-:W-:Y:S02]  /*5070*/  LEA.HI.X.SX32 R77, R77, R3.reuse, 0x1, P6 ;  /* 0x000000034d4d7211 */ /* 0x080fe400030f0eff */
[-C--:B--2---:R-:W-:Y:S02]  /*5080*/  LEA.HI.X.SX32 R53, R81, R3.reuse, 0x1, P5 ;  /* 0x0000000351357211 */ /* 0x084fe400028f0eff */
[----:B------:R-:W-:Y:S02]  /*5090*/  PRMT R56, R55, 0x9910, RZ ;  /* 0x0000991037387816 */ /* 0x000fe400000000ff */
[----:B------:R-:W-:Y:S02]  /*50a0*/  IADD3 R2, P6, PT, R97, R2, RZ ;  /* 0x0000000261027210 */ /* 0x000fe40007fde0ff */
[-C--:B------:R-:W-:Y:S02]  /*50b0*/  LEA.HI.X.SX32 R81, R93, R3.reuse, 0x1, P1 ;  /* 0x000000035d517211 */ /* 0x080fe400008f0eff */
[----:B------:R-:W-:-:S02]  /*50c0*/  LEA.HI.X.SX32 R93, R71, R3, 0x1, P3 ;  /* 0x00000003475d7211 */ /* 0x000fc400018f0eff */
[----:B------:R-:W-:Y:S02]  /*50d0*/  SHF.R.S32.HI R99, RZ, 0x8, R99 ;  /* 0x00000008ff637819 */ /* 0x000fe40000011463 */
[-C--:B------:R-:W-:Y:S02]  /*50e0*/  LEA.HI.X.SX32 R71, R95, R3.reuse, 0x1, P4 ;  /* 0x000000035f477211 */ /* 0x080fe400020f0eff */
[-C--:B------:R-:W-:Y:S01]  /*50f0*/  LEA.HI.X.SX32 R85, R85, R3.reuse, 0x1, P2 ;  /* 0x0000000355557211 */ /* 0x080fe200010f0eff */
[----:B------:R0:W-:Y:S01]  /*5100*/  STG.E.U8 desc[UR26][R92.64], R99 ;  /* 0x000000635c007986 */ /* 0x0001e2000c10111a */
[----:B------:R-:W-:Y:S02]  /*5110*/  MOV R95, R56 ;  /* 0x00000038005f7202 */ /* 0x000fe40000000f00 */
[----:B------:R-:W-:Y:S01]  /*5120*/  LEA.HI.X.SX32 R3, R97, R3, 0x1, P6 ;  /* 0x0000000361037211 */ /* 0x000fe200030f0eff */
[----:B------:R2:W-:Y:S01]  /*5130*/  STG.E.U8 desc[UR26][R4.64], R55 ;  /* 0x0000003704007986 */ /* 0x0005e2000c10111a */
[----:B------:R-:W-:-:S02]  /*5140*/  PRMT R97, R57, 0x9910, RZ ;  /* 0x0000991039617816 */ /* 0x000fc400000000ff */
[----:B------:R-:W-:Y:S02]  /*5150*/  PRMT R58, R61, 0x9910, RZ ;  /* 0x000099103d3a7816 */ /* 0x000fe400000000ff */
[----:B------:R-:W-:Y:S02]  /*5160*/  SHF.R.S32.HI R95, RZ, 0x8, R95 ;  /* 0x00000008ff5f7819 */ /* 0x000fe4000001145f */
[----:B------:R-:W-:Y:S02]  /*5170*/  PRMT R56, R59, 0x9910, RZ ;  /* 0x000099103b387816 */ /* 0x000fe400000000ff */
[----:B------:R-:W-:Y:S01]  /*5180*/  SHF.R.S32.HI R97, RZ, 0x8, R97 ;  /* 0x00000008ff617819 */ /* 0x000fe20000011461 */
[----:B------:R3:W-:Y:S01]  /*5190*/  STG.E.U8 desc[UR26][R6.64], R95 ;  /* 0x0000005f06007986 */ /* 0x0007e2000c10111a */
[----:B0-----:R-:W-:Y:S02]  /*51a0*/  SHF.R.S32.HI R93, RZ, 0x8, R56 ;  /* 0x00000008ff5d7819 */ /* 0x001fe40000011438 */
[----:B--2---:R-:W-:Y:S01]  /*51b0*/  MOV R5, R58 ;  /* 0x0000003a00057202 */ /* 0x004fe20000000f00 */
[----:B------:R0:W-:Y:S01]  /*51c0*/  STG.E.U8 desc[UR26][R8.64], R57 ;  /* 0x0000003908007986 */ /* 0x0001e2000c10111a */
[----:B------:R-:W-:-:S02]  /*51d0*/  PRMT R4, R67, 0x9910, RZ ;  /* 0x0000991043047816 */ /* 0x000fc400000000ff */
[----:B------:R-:W-:Y:S01]  /*51e0*/  SHF.R.S32.HI R5, RZ, 0x8, R5 ;  /* 0x00000008ff057819 */ /* 0x000fe20000011405 */
[----:B------:R2:W-:Y:S01]  /*51f0*/  STG.E.U8 desc[UR26][R10.64], R97 ;  /* 0x000000610a007986 */ /* 0x0005e2000c10111a */
[----:B---3--:R-:W-:-:S03]  /*5200*/  PRMT R7, R63, 0x9910, RZ ;  /* 0x000099103f077816 */ /* 0x008fc600000000ff */
[----:B------:R3:W-:Y:S01]  /*5210*/  STG.E.U8 desc[UR26][R12.64], R59 ;  /* 0x0000003b0c007986 */ /* 0x0007e2000c10111a */
[----:B------:R-:W-:Y:S02]  /*5220*/  PRMT R6, R69, 0x9910, RZ ;  /* 0x0000991045067816 */ /* 0x000fe400000000ff */
[----:B------:R-:W-:Y:S01]  /*5230*/  SHF.R.S32.HI R7, RZ, 0x8, R7 ;  /* 0x00000008ff077819 */ /* 0x000fe20000011407 */
[----:B------:R-:W-:Y:S01]  /*5240*/  STG.E.U8 desc[UR26][R14.64], R93 ;  /* 0x0000005d0e007986 */ /* 0x000fe2000c10111a */
[----:B0-----:R-:W-:Y:S02]  /*5250*/  PRMT R9, R65, 0x9910, RZ ;  /* 0x0000991041097816 */ /* 0x001fe400000000ff */
[C---:B--2---:R-:W-:Y:S01]  /*5260*/  SHF.L.U32 R11, R0.reuse, 0x2, RZ ;  /* 0x00000002000b7819 */ /* 0x044fe200000006ff */
[----:B------:R-:W-:Y:S01]  /*5270*/  STG.E.U8 desc[UR26][R16.64], R61 ;  /* 0x0000003d10007986 */ /* 0x000fe2000c10111a */
[----:B------:R-:W-:Y:S01]  /*5280*/  SHF.R.S32.HI R9, RZ, 0x8, R9 ;  /* 0x00000008ff097819 */ /* 0x000fe20000011409 */
[----:B------:R-:W-:-:S02]  /*5290*/  IMAD.HI R0, R0, 0x4, RZ ;  /* 0x0000000400007827 */ /* 0x000fc400078e02ff */
[----:B------:R0:W-:Y:S01]  /*52a0*/  STG.E.U8 desc[UR26][R18.64], R5 ;  /* 0x0000000512007986 */ /* 0x0001e2000c10111a */
[----:B---3--:R-:W2:Y:S03]  /*52b0*/  LDC.64 R12, c[0x0][0x3a0] ;  /* 0x0000e800ff0c7b82 */ /* 0x008ea60000000a00 */
[----:B------:R-:W-:Y:S04]  /*52c0*/  STG.E.U8 desc[UR26][R20.64], R63 ;  /* 0x0000003f14007986 */ /* 0x000fe8000c10111a */
[----:B------:R3:W-:Y:S01]  /*52d0*/  STG.E.U8 desc[UR26][R22.64], R7 ;  /* 0x0000000716007986 */ /* 0x0007e2000c10111a */
[----:B0-----:R-:W-:-:S03]  /*52e0*/  SHF.R.S32.HI R5, RZ, 0x8, R4 ;  /* 0x00000008ff057819 */ /* 0x001fc60000011404 */
[----:B------:R-:W-:Y:S01]  /*52f0*/  STG.E.U8 desc[UR26][R24.64], R65 ;  /* 0x0000004118007986 */ /* 0x000fe2000c10111a */
[----:B------:R-:W-:Y:S02]  /*5300*/  MOV R4, R6 ;  /* 0x0000000600047202 */ /* 0x000fe40000000f00 */
[----:B------:R-:W-:Y:S01]  /*5310*/  PRMT R6, R73, 0x9910, RZ ;  /* 0x0000991049067816 */ /* 0x000fe200000000ff */
[----:B------:R0:W-:Y:S01]  /*5320*/  STG.E.U8 desc[UR26][R26.64], R9 ;  /* 0x000000091a007986 */ /* 0x0001e2000c10111a */
[----:B---3--:R-:W-:-:S03]  /*5330*/  SHF.R.S32.HI R7, RZ, 0x8, R4 ;  /* 0x00000008ff077819 */ /* 0x008fc60000011404 */
[----:B------:R-:W-:Y:S01]  /*5340*/  STG.E.U8 desc[UR26][R28.64], R67 ;  /* 0x000000431c007986 */ /* 0x000fe2000c10111a */
[----:B------:R-:W-:Y:S02]  /*5350*/  MOV R4, R6 ;  /* 0x0000000600047202 */ /* 0x000fe40000000f00 */
[----:B------:R-:W-:Y:S01]  /*5360*/  PRMT R6, R75, 0x9910, RZ ;  /* 0x000099104b067816 */ /* 0x000fe200000000ff */
        /* <DEDUP_REMOVED lines=8> */
[----:B------:R-:W-:-:S03]  /*53f0*/  PRMT R4, R79, 0x9910, RZ ;  /* 0x000099104f047816 */ /* 0x000fc600000000ff */
[----:B------:R3:W-:Y:S01]  /*5400*/  STG.E.U8 desc[UR26][R38.64], R9 ;  /* 0x0000000926007986 */ /* 0x0007e2000c10111a */
[----:B0-----:R-:W-:-:S03]  /*5410*/  SHF.R.S32.HI R7, RZ, 0x8, R4 ;  /* 0x00000008ff077819 */ /* 0x001fc60000011404 */
[----:B------:R-:W-:Y:S01]  /*5420*/  STG.E.U8 desc[UR26][R40.64], R75 ;  /* 0x0000004b28007986 */ /* 0x000fe2000c10111a */
[----:B------:R-:W-:Y:S02]  /*5430*/  MOV R4, R6 ;  /* 0x0000000600047202 */ /* 0x000fe40000000f00 */
[----:B------:R-:W-:Y:S01]  /*5440*/  PRMT R6, R89, 0x9910, RZ ;  /* 0x0000991059067816 */ /* 0x000fe200000000ff */
[----:B------:R0:W-:Y:S01]  /*5450*/  STG.E.U8 desc[UR26][R42.64], R5 ;  /* 0x000000052a007986 */ /* 0x0001e2000c10111a */
[----:B---3--:R-:W-:-:S03]  /*5460*/  PRMT R9, R87, 0x9910, RZ ;  /* 0x0000991057097816 */ /* 0x008fc600000000ff */
[----:B------:R-:W-:Y:S01]  /*5470*/  STG.E.U8 desc[UR26][R44.64], R79 ;  /* 0x0000004f2c007986 */ /* 0x000fe2000c10111a */
[----:B------:R-:W-:-:S03]  /*5480*/  SHF.R.S32.HI R9, RZ, 0x8, R9 ;  /* 0x00000008ff097819 */ /* 0x000fc60000011409 */
[----:B------:R3:W-:Y:S01]  /*5490*/  STG.E.U8 desc[UR26][R46.64], R7 ;  /* 0x000000072e007986 */ /* 0x0007e2000c10111a */
[----:B0-----:R-:W-:-:S03]  /*54a0*/  SHF.R.S32.HI R5, RZ, 0x8, R4 ;  /* 0x00000008ff057819 */ /* 0x001fc60000011404 */
[----:B------:R-:W-:Y:S01]  /*54b0*/  STG.E.U8 desc[UR26][R48.64], R83 ;  /* 0x0000005330007986 */ /* 0x000fe2000c10111a */
[----:B------:R-:W-:-:S03]  /*54c0*/  PRMT R4, R91, 0x9910, RZ ;  /* 0x000099105b047816 */ /* 0x000fc600000000ff */
[----:B------:R0:W-:Y:S01]  /*54d0*/  STG.E.U8 desc[UR26][R50.64], R5 ;  /* 0x0000000532007986 */ /* 0x0001e2000c10111a */
[----:B---3--:R-:W-:-:S03]  /*54e0*/  MOV R7, R4 ;  /* 0x0000000400077202 */ /* 0x008fc60000000f00 */
[----:B------:R-:W-:Y:S01]  /*54f0*/  STG.E.U8 desc[UR26][R76.64], R87 ;  /* 0x000000574c007986 */ /* 0x000fe2000c10111a */
[----:B--2---:R-:W-:Y:S02]  /*5500*/  IADD3 R4, P1, P2, R11, UR6, R12 ;  /* 0x000000060b047c10 */ /* 0x004fe4000fa3e00c */
[----:B------:R-:W-:Y:S01]  /*5510*/  SHF.R.S32.HI R7, RZ, 0x8, R7 ;  /* 0x00000008ff077819 */ /* 0x000fe20000011407 */
[----:B------:R2:W-:Y:S01]  /*5520*/  STG.E.U8 desc[UR26][R52.64], R9 ;  /* 0x0000000934007986 */ /* 0x0005e2000c10111a */
[----:B0-----:R-:W-:-:S03]  /*5530*/  IADD3.X R5, PT, PT, R0, UR5, R13, P1, P2 ;  /* 0x0000000500057c10 */ /* 0x001fc60008fe440d */
[----:B------:R0:W-:Y:S04]  /*5540*/  STG.E.U8 desc[UR26][R84.64], R91 ;  /* 0x0000005b54007986 */ /* 0x0001e8000c10111a */
[----:B------:R0:W-:Y:S01]  /*5550*/  STG.E.U8 desc[UR26][R80.64], R7 ;  /* 0x0000000750007986 */ /* 0x0001e2000c10111a */
[----:B--2---:R-:W-:-:S03]  /*5560*/  MOV R9, R6 ;  /* 0x0000000600097202 */ /* 0x004fc60000000f00 */
[----:B------:R0:W-:Y:S01]  /*5570*/  STG.E.U8 desc[UR26][R70.64], R89 ;  /* 0x0000005946007986 */ /* 0x0001e2000c10111a */
[----:B------:R-:W-:-:S05]  /*5580*/  SHF.R.S32.HI R9, RZ, 0x8, R9 ;  /* 0x00000008ff097819 */ /* 0x000fca0000011409 */
[----:B------:R0:W-:Y:S04]  /*5590*/  STG.E.U8 desc[UR26][R2.64], R9 ;  /* 0x0000000902007986 */ /* 0x0001e8000c10111a */
[----:B------:R0:W-:Y:S01]  /*55a0*/  STG.E desc[UR26][R4.64], R54 ;  /* 0x0000003604007986 */ /* 0x0001e2000c10191a */
[----:B-1----:R-:W-:Y:S06]  /*55b0*/  BAR.SYNC.DEFER_BLOCKING 0x0 ;  /* 0x0000000000007b1d */ /* 0x002fec0000010000 */
[----:B------:R-:W-:Y:S05]  /*55c0*/  @P0 BRA `(.L_x_19) ;  /* 0x0000000000a00947 */ /* 0x000fea0003800000 */
[----:B------:R-:W1:Y:S01]  /*55d0*/  S2UR UR5, SR_CgaCtaId ;  /* 0x00000000000579c3 */ /* 0x000e620000008800 */
[----:B------:R-:W-:Y:S01]  /*55e0*/  NOP ;  /* 0x0000000000007918 */ /* 0x000fe20000000000 */
[----:B------:R-:W-:Y:S01]  /*55f0*/  UMOV UR4, 0x50 ;  /* 0x0000005000047882 */ /* 0x000fe20000000000 */
[----:B------:R-:W-:Y:S02]  /*5600*/  MOV R0, UR10 ;  /* 0x0000000a00007c02 */ /* 0x000fe40008000f00 */
[----:B0-----:R-:W-:Y:S02]  /*5610*/  MOV R3, 0xf ;  /* 0x0000000f00037802 */ /* 0x001fe40000000f00 */
[----:B------:R-:W-:Y:S02]  /*5620*/  LOP3.LUT R0, R0, 0xffff, RZ, 0xc0, !PT ;  /* 0x0000ffff00007812 */ /* 0x000fe400078ec0ff */
[----:B------:R-:W-:Y:S02]  /*5630*/  MOV R7, 0x1 ;  /* 0x0000000100077802 */ /* 0x000fe40000000f00 */
[----:B------:R-:W-:-:S04]  /*5640*/  SHF.R.U32.HI R0, RZ, 0x5, R0 ;  /* 0x00000005ff007819 */ /* 0x000fc80000011600 */
[----:B------:R-:W-:Y:S02]  /*5650*/  IADD3 R2, PT, PT, R0, 0x10, RZ ;  /* 0x0000001000027810 */ /* 0x000fe40007ffe0ff */
[----:B------:R-:W-:Y:S01]  /*5660*/  SHF.L.U32 R0, R3, R0, RZ ;  /* 0x0000000003007219 */ /* 0x000fe200000006ff */
[----:B-1----:R-:W-:Y:S01]  /*5670*/  ULEA UR6, UR5, UR4, 0x18 ;  /* 0x0000000405067291 */ /* 0x002fe2000f8ec0ff */
[----:B------:R-:W-:-:S04]  /*5680*/  SHF.L.U32 R3, R7, R2, RZ ;  /* 0x0000000207037219 */ /* 0x000fc800000006ff */
[----:B------:R-:W-:-:S04]  /*5690*/  LOP3.LUT R0, R3, R0, RZ, 0xfc, !PT ;  /* 0x0000000003007212 */ /* 0x000fc800078efcff */
[----:B------:R-:W0:Y:S01]  /*56a0*/  LDS R5, [UR6] ;  /* 0x00000006ff057984 */ /* 0x000e220008000800 */
[C---:B------:R-:W-:Y:S02]  /*56b0*/  LOP3.LUT R2, R0.reuse, 0xffff, RZ, 0xc0, !PT ;  /* 0x0000ffff00027812 */ /* 0x040fe400078ec0ff */
[----:B0-----:R-:W-:-:S04]  /*56c0*/  LOP3.LUT R3, R0, 0xffff, R5, 0x80, !PT ;  /* 0x0000ffff00037812 */ /* 0x001fc800078e8005 */
[----:B------:R-:W-:-:S13]  /*56d0*/  ISETP.NE.AND P0, PT, R3, R2, PT ;  /* 0x000000020300720c */ /* 0x000fda0003f05270 */
[----:B------:R-:W-:Y:S05]  /*56e0*/  @P0 BRA `(.L_x_20) ;  /* 0x0000000000500947 */ /* 0x000fea0003800000 */
[----:B------:R-:W-:Y:S02]  /*56f0*/  SHF.R.U32.HI R5, RZ, 0x10, R5 ;  /* 0x00000010ff057819 */ /* 0x000fe40000011605 */
[----:B------:R-:W-:-:S04]  /*5700*/  SHF.R.U32.HI R2, RZ, 0x10, R0 ;  /* 0x00000010ff027819 */ /* 0x000fc80000011600 */
[----:B------:R-:W-:-:S04]  /*5710*/  LOP3.LUT R5, R5, R2, RZ, 0xc0, !PT ;  /* 0x0000000205057212 */ /* 0x000fc800078ec0ff */
[----:B------:R-:W-:-:S13]  /*5720*/  ISETP.NE.AND P0, PT, R5, R2, PT ;  /* 0x000000020500720c */ /* 0x000fda0003f05270 */
[----:B------:R-:W-:Y:S05]  /*5730*/  @P0 BRA `(.L_x_21) ;  /* 0x0000000000300947 */ /* 0x000fea0003800000 */
[----:B------:R-:W-:Y:S01]  /*5740*/  R2UR UR4, R0 ;  /* 0x00000000000472ca */ /* 0x000fe200000e0000 */
[----:B------:R-:W-:Y:S01]  /*5750*/  VOTEU.ANY UR5, UPT, PT ;  /* 0x0000000000057886 */ /* 0x000fe200038e0100 */
[----:B------:R-:W0:Y:S01]  /*5760*/  S2R R0, SR_LANEID ;  /* 0x0000000000007919 */ /* 0x000e220000000000 */
[----:B------:R-:W-:-:S10]  /*5770*/  UFLO.U32 UR5, UR5 ;  /* 0x00000005000572bd */ /* 0x000fd400080e0000 */
[----:B------:R-:W-:-:S06]  /*5780*/  ULOP3.LUT UR4, URZ, UR4, URZ, 0x33, !UPT ;  /* 0x00000004ff047292 */ /* 0x000fcc000f8e33ff */
[----:B------:R-:W-:-:S04]  /*5790*/  MOV R2, UR4 ;  /* 0x0000000400027c02 */ /* 0x000fc80008000f00 */
[----:B------:R-:W1:Y:S02]  /*57a0*/  REDUX UR7, R2 ;  /* 0x00000000020773c4 */ /* 0x000e640000000000 */
[----:B------:R2:W-:Y:S01]  /*57b0*/  UTCATOMSWS.AND URZ, UR4 ;  /* 0x0000000400ff79e3 */ /* 0x0005e20008000000 */
[----:B0-----:R-:W-:Y:S02]  /*57c0*/  ISETP.EQ.U32.AND P0, PT, R0, UR5, PT ;  /* 0x0000000500007c0c */ /* 0x001fe4000bf02070 */
[----:B-1----:R-:W-:-:S11]  /*57d0*/  MOV R0, UR7 ;  /* 0x0000000700007c02 */ /* 0x002fd60008000f00 */
[----:B------:R2:W-:Y:S01]  /*57e0*/  @P0 ATOMS.AND RZ, [UR6], R0 ;  /* 0x00000000ffff098c */ /* 0x0005e2000a800006 */
[----:B------:R-:W-:Y:S05]  /*57f0*/  BRA `(.L_x_19) ;  /* 0x0000000000147947 */ /* 0x000fea0003800000 */
.L_x_21:
[----:B------:R-:W-:-:S07]  /*5800*/  MOV R2, 0x5820 ;  /* 0x0000582000027802 */ /* 0x000fce0000000f00 */
[----:B------:R-:W-:Y:S05]  /*5810*/  CALL.REL.NOINC `($__internal_0_$__cuda_sm10x_tcgen05_guardrail_trap_col_being_dealloced_not_returned_by_alloc) ;  /* 0x0000000000447944 */ /* 0x000fea0003c00000 */
[----:B------:R-:W-:Y:S05]  /*5820*/  BRA `(.L_x_19) ;  /* 0x0000000000087947 */ /* 0x000fea0003800000 */
.L_x_20:
[----:B------:R-:W-:-:S07]  /*5830*/  MOV R2, 0x5850 ;  /* 0x0000585000027802 */ /* 0x000fce0000000f00 */
[----:B------:R-:W-:Y:S05]  /*5840*/  CALL.REL.NOINC `($__internal_2_$__cuda_sm10x_tcgen05_guardrail_trap_unallocated_columns_being_dealloced) ;  /* 0x0000000000507944 */ /* 0x000fea0003c00000 */
.L_x_19:
[----:B------:R-:W-:Y:S01]  /*5850*/  NOP ;  /* 0x0000000000007918 */ /* 0x000fe20000000000 */
[----:B--2---:R-:W-:Y:S05]  /*5860*/  EXIT ;  /* 0x000000000000794d */ /* 0x004fea0003800000 */
.L_x_8:
[----:B------:R-:W1:Y:S02]  /*5870*/  SYNCS.PHASECHK.TRANS64.TRYWAIT P5, [UR12+0x4400], RZ ;  /* 0x004400ffff0075a7 */ /* 0x000e6400080a110c */
[----:B-1----:R-:W-:Y:S05]  /*5880*/  @!P5 BRA `(.L_x_8) ;  /* 0xfffffffc00f8d947 */ /* 0x002fea000383ffff */
[----:B------:R-:W-:Y:S05]  /*5890*/  BRA `(.L_x_7) ;  /* 0xffffffbc00a47947 */ /* 0x000fea000383ffff */
.L_x_13:
[----:B------:R-:W2:Y:S02]  /*58a0*/  SYNCS.PHASECHK.TRANS64.TRYWAIT P2, [UR12+0x4c10], RZ ;  /* 0x004c10ffff0075a7 */ /* 0x000ea4000804110c */
[----:B--2---:R-:W-:Y:S05]  /*58b0*/  @!P2 BRA `(.L_x_13) ;  /* 0xfffffffc00f8a947 */ /* 0x004fea000383ffff */
[----:B------:R-:W-:Y:S05]  /*58c0*/  BRA `(.L_x_22) ;  /* 0xffffffd400547947 */ /* 0x000fea000383ffff */
.L_x_14:
[----:B------:R-:W1:Y:S02]  /*58d0*/  SYNCS.PHASECHK.TRANS64.TRYWAIT P2, [UR14], R5 ;  /* 0x00000005ff0075a7 */ /* 0x000e64000804110e */
[----:B-1----:R-:W-:Y:S05]  /*58e0*/  @!P2 BRA `(.L_x_14) ;  /* 0xfffffffc00f8a947 */ /* 0x002fea000383ffff */
[----:B------:R-:W-:Y:S05]  /*58f0*/  BRA `(.L_x_23) ;  /* 0xffffffd400747947 */ /* 0x000fea000383ffff */
.L_x_18:
[----:B------:R-:W0:Y:S02]  /*5900*/  SYNCS.PHASECHK.TRANS64.TRYWAIT P2, [UR14], R3 ;  /* 0x00000003ff0075a7 */ /* 0x000e24000804110e */
[----:B0-----:R-:W-:Y:S05]  /*5910*/  @!P2 BRA `(.L_x_18) ;  /* 0xfffffffc00f8a947 */ /* 0x001fea000383ffff */
[----:B------:R-:W-:Y:S05]  /*5920*/  BRA `(.L_x_17) ;  /* 0xffffffe400f07947 */ /* 0x000fea000383ffff */
        .weak           $__internal_0_$__cuda_sm10x_tcgen05_guardrail_trap_col_being_dealloced_not_returned_by_alloc
        .type           $__internal_0_$__cuda_sm10x_tcgen05_guardrail_trap_col_being_dealloced_not_returned_by_alloc,@function
        .size           $__internal_0_$__cuda_sm10x_tcgen05_guardrail_trap_col_being_dealloced_not_returned_by_alloc,($__internal_1_$__cuda_sm10x_tcgen05_guardrail_trap_phase_invalid_during_alloc - $__internal_0_$__cuda_sm10x_tcgen05_guardrail_trap_col_being_dealloced_not_returned_by_alloc)
$__internal_0_$__cuda_sm10x_tcgen05_guardrail_trap_col_being_dealloced_not_returned_by_alloc:
[----:B------:R-:W-:Y:S05]  /*5930*/  BPT.TRAP 0x1 ;  /* 0x000000040000795c */ /* 0x000fea0000300000 */
[----:B------:R-:W-:-:S04]  /*5940*/  HFMA2 R3, -RZ, RZ, 0, 0 ;  /* 0x00000000ff037431 */ /* 0x000fc800000001ff */
[----:B------:R-:W-:Y:S05]  /*5950*/  RET.REL.NODEC R2 `(attn_fwd) ;  /* 0xffffffa402a87950 */ /* 0x000fea0003c3ffff */
        .weak           $__internal_1_$__cuda_sm10x_tcgen05_guardrail_trap_phase_invalid_during_alloc
        .type           $__internal_1_$__cuda_sm10x_tcgen05_guardrail_trap_phase_invalid_during_alloc,@function
        .size           $__internal_1_$__cuda_sm10x_tcgen05_guardrail_trap_phase_invalid_during_alloc,($__internal_2_$__cuda_sm10x_tcgen05_guardrail_trap_unallocated_columns_being_dealloced - $__internal_1_$__cuda_sm10x_tcgen05_guardrail_trap_phase_invalid_during_alloc)
$__internal_1_$__cuda_sm10x_tcgen05_guardrail_trap_phase_invalid_during_alloc:
[----:B------:R-:W-:Y:S05]  /*5960*/  BPT.TRAP 0x1 ;  /* 0x000000040000795c */ /* 0x000fea0000300000 */
[----:B------:R-:W-:-:S04]  /*5970*/  MOV R5, 0x0 ;  /* 0x0000000000057802 */ /* 0x000fc80000000f00 */
[----:B------:R-:W-:Y:S05]  /*5980*/  RET.REL.NODEC R4 `(attn_fwd) ;  /* 0xffffffa4049c7950 */ /* 0x000fea0003c3ffff */
        .weak           $__internal_2_$__cuda_sm10x_tcgen05_guardrail_trap_unallocated_columns_being_dealloced
        .type           $__internal_2_$__cuda_sm10x_tcgen05_guardrail_trap_unallocated_columns_being_dealloced,@function
        .size           $__internal_2_$__cuda_sm10x_tcgen05_guardrail_trap_unallocated_columns_being_dealloced,(.L_x_27 - $__internal_2_$__cuda_sm10x_tcgen05_guardrail_trap_unallocated_columns_being_dealloced)
$__internal_2_$__cuda_sm10x_tcgen05_guardrail_trap_unallocated_columns_being_dealloced:
[----:B------:R-:W-:Y:S05]  /*5990*/  BPT.TRAP 0x1 ;  /* 0x000000040000795c */ /* 0x000fea0000300000 */
[----:B------:R-:W-:-:S04]  /*59a0*/  HFMA2 R3, -RZ, RZ, 0, 0 ;  /* 0x00000000ff037431 */ /* 0x000fc800000001ff */
[----:B------:R-:W-:Y:S05]  /*59b0*/  RET.REL.NODEC R2 `(attn_fwd) ;  /* 0xffffffa402907950 */ /* 0x000fea0003c3ffff */
.L_x_24:
[----:B------:R-:W-:-:S00]  /*59c0*/  BRA `(.L_x_24) ;  /* 0xfffffffc00fc7947 */ /* 0x000fc0000383ffff */
[----:B------:R-:W-:-:S00]  /*59d0*/  NOP ;  /* 0x0000000000007918 */ /* 0x000fc00000000000 */
        /* <DEDUP_REMOVED lines=10> */
.L_x_27:


//--------------------- .nv.global.init           --------------------------
	.section	.nv.global.init,"aw",@progbits
.nv.global.init:
	.type		_$_str,@object
	.size		_$_str,(.L_3 - _$_str)
_$_str:
        /*0000*/ 	.byte	0x5f, 0x5f, 0x43, 0x55, 0x44, 0x41, 0x5f, 0x46, 0x54, 0x5a, 0x00
.L_3:


//--------------------- .nv.shared.attn_fwd       --------------------------
	.section	.nv.shared.attn_fwd,"aw",@nobits
	.sectionflags	@""
	.align	16
	.zero		1024


//--------------------- .nv.shared.reserved.0     --------------------------
	.section	.nv.shared.reserved.0,"aw",@nobits
	.align	8
	.weak		__nv_reservedSMEM_offset_0_alias
	.size		__nv_reservedSMEM_offset_0_alias, 0, 64
	.other		__nv_reservedSMEM_offset_0_alias,@"STO_CUDA_RESERVED_SHARED STV_DEFAULT"
__nv_reservedSMEM_offset_0_alias:
	.zero		0
.nv.shared.reserved.0:
	.zero		64
	.weak		__nv_reservedSMEM_allocation_phase
	.type		__nv_reservedSMEM_allocation_phase,@object
	.size		__nv_reservedSMEM_allocation_phase,(.L_0 - __nv_reservedSMEM_allocation_phase)
__nv_reservedSMEM_allocation_phase:
	.zero		1
.L_0:
	.zero		7
	.weak		__nv_reservedSMEM_devtool_atexit_pc
	.type		__nv_reservedSMEM_devtool_atexit_pc,@object
	.size		__nv_reservedSMEM_devtool_atexit_pc,(__nv_reservedSMEM_allocation_mask - __nv_reservedSMEM_devtool_atexit_pc)
__nv_reservedSMEM_devtool_atexit_pc:
	.zero		8
	.weak		__nv_reservedSMEM_allocation_mask
	.type		__nv_reservedSMEM_allocation_mask,@object
	.size		__nv_reservedSMEM_allocation_mask,(.L_2 - __nv_reservedSMEM_allocation_mask)
__nv_reservedSMEM_allocation_mask:
	.zero		4
.L_2:


//--------------------- .nv.constant0.attn_fwd    --------------------------
	.section	.nv.constant0.attn_fwd,"a",@progbits
	.sectionflags	@""
	.align	4
.nv.constant0.attn_fwd:
	.zero		1032


//--------------------- SYMBOLS --------------------------

	.type		.nv.reservedSmem.offset0,@object
	.size		.nv.reservedSmem.offset0,0x4
	.type		.nv.reservedSmem.cap,@object
	.size		.nv.reservedSmem.cap,0x4
